	.target	sm_100a

	.elftype	@"ET_EXEC"


//--------------------- .note.nv.tkinfo           --------------------------
	.section	.note.nv.tkinfo,"",@"SHT_NOTE"
	.sectionflags	@"SHF_NOTE_NV_TKINFO"
	.tkinfo
        /*0018*/ 	.word	0x00000002
        /*0030*/ 	.string	""
        /*0030*/ 	.string	"ptxas"
        /*0030*/ 	.string	"Cuda compilation tools, release 13.0, V13.0.88"
        /*0030*/ 	.string	"Build cuda_13.0.r13.0/compiler.36424714_0"
        /*0030*/ 	.string	"-arch sm_100a -m 64 "



//--------------------- .note.nv.cuinfo           --------------------------
	.section	.note.nv.cuinfo,"",@"SHT_NOTE"
	.sectionflags	@"SHF_NOTE_NV_CUINFO"
        /*0018*/ 	.short	0x0002
        /*001a*/ 	.short	0x0064
        /*001c*/ 	.short	0x0082
	.zero		2


//--------------------- .nv.info                  --------------------------
	.section	.nv.info,"",@"SHT_CUDA_INFO"
	.align	4


	//----- nvinfo : EIATTR_REGCOUNT
	.align		4
        /*0000*/ 	.byte	0x04, 0x2f
        /*0002*/ 	.short	(.L_19 - .L_18)
	.align		4
.L_18:
        /*0004*/ 	.word	index@(_ZN7cutlass13device_kernelINS_4gemm6kernel13GemmUniversalIN4cute5tupleIJiiiiEEENS1_10collective13CollectiveMmaINS1_35MainloopSm100TmaUmmaWarpSpecializedILi4ELi2ELi4ENS5_IJNS4_1CILi2EEENSA_ILi4EEENSA_ILi1EEEEEEEENS5_IJNSA_ILi64EEENSA_ILi256EEESG_EEENS_10bfloat16_tENS5_IJlSD_lEEESJ_SK_NS4_8TiledMMAINS4_8MMA_AtomIJNS4_20SM100_MMA_F16BF16_SSISJ_SJ_fLi64ELi256ELNS4_4UMMA5MajorE0ELSP_0ELNSO_7ScaleInE0ELSQ_0EEEEEENS4_6LayoutINS5_IJSD_SD_SD_EEENS5_IJNSA_ILi0EEESV_SV_EEEEENS5_IJNS4_10UnderscoreESY_SY_EEEEENS4_23SM90_TMA_LOAD_MULTICASTENS4_14ComposedLayoutINS4_7SwizzleILi3ELi4ELi3EEENS4_18smem_ptr_flag_bitsILi16EEENST_INS5_IJNSA_ILi8EEESG_EEENS5_IJSG_SD_EEEEEEEvNS4_8identityES11_S1B_vS1C_EENS_8epilogue10collective18CollectiveEpilogueINS1E_23Sm100TmaWarpSpecializedILi4ELi2ELi32ELb1ELb0EEEJSI_NS5_IJNST_ISG_SD_EES1J_EEESJ_SK_SJ_SK_NS1E_6fusion15FusionCallbacksIS1I_NS1L_17LinearCombinationISJ_fSJ_fLNS_15FloatRoundStyleE2EEESI_S1K_JEEENS4_5SM1004TMEM4LOAD26SM100_TMEM_LOAD_16dp256b8xENS4_13SM90_TMA_LOADES1B_NS4_17SM75_U32x4_LDSM_NENS4_14SM90_TMA_STOREES1B_NS4_17SM90_U32x4_STSM_NENS4_39AutoVectorizingCopyWithAssumedAlignmentILi128EEEEEEvvEEEEvNT_6ParamsE)
        /*0008*/ 	.word	0x0000007e


	//----- nvinfo : EIATTR_FRAME_SIZE
	.align		4
.L_19:
        /*000c*/ 	.byte	0x04, 0x11
        /*000e*/ 	.short	(.L_21 - .L_20)
	.align		4
.L_20:
        /*0010*/ 	.word	index@($__internal_2_$__cuda_sm10x_tcgen05_guardrail_trap_unallocated_columns_being_dealloced)
        /*0014*/ 	.word	0x00000000


	//----- nvinfo : EIATTR_FRAME_SIZE
	.align		4
.L_21:
        /*0018*/ 	.byte	0x04, 0x11
        /*001a*/ 	.short	(.L_23 - .L_22)
	.align		4
.L_22:
        /*001c*/ 	.word	index@($__internal_1_$__cuda_sm10x_tcgen05_guardrail_trap_phase_invalid_during_alloc)
        /*0020*/ 	.word	0x00000000


	//----- nvinfo : EIATTR_FRAME_SIZE
	.align		4
.L_23:
        /*0024*/ 	.byte	0x04, 0x11
        /*0026*/ 	.short	(.L_25 - .L_24)
	.align		4
.L_24:
        /*0028*/ 	.word	index@($__internal_0_$__cuda_sm10x_tcgen05_guardrail_trap_col_being_dealloced_not_returned_by_alloc)
        /*002c*/ 	.word	0x00000000


	//----- nvinfo : EIATTR_FRAME_SIZE
	.align		4
.L_25:
        /*0030*/ 	.byte	0x04, 0x11
        /*0032*/ 	.short	(.L_27 - .L_26)
	.align		4
.L_26:
        /*0034*/ 	.word	index@(_ZN7cutlass13device_kernelINS_4gemm6kernel13GemmUniversalIN4cute5tupleIJiiiiEEENS1_10collective13CollectiveMmaINS1_35MainloopSm100TmaUmmaWarpSpecializedILi4ELi2ELi4ENS5_IJNS4_1CILi2EEENSA_ILi4EEENSA_ILi1EEEEEEEENS5_IJNSA_ILi64EEENSA_ILi256EEESG_EEENS_10bfloat16_tENS5_IJlSD_lEEESJ_SK_NS4_8TiledMMAINS4_8MMA_AtomIJNS4_20SM100_MMA_F16BF16_SSISJ_SJ_fLi64ELi256ELNS4_4UMMA5MajorE0ELSP_0ELNSO_7ScaleInE0ELSQ_0EEEEEENS4_6LayoutINS5_IJSD_SD_SD_EEENS5_IJNSA_ILi0EEESV_SV_EEEEENS5_IJNS4_10UnderscoreESY_SY_EEEEENS4_23SM90_TMA_LOAD_MULTICASTENS4_14ComposedLayoutINS4_7SwizzleILi3ELi4ELi3EEENS4_18smem_ptr_flag_bitsILi16EEENST_INS5_IJNSA_ILi8EEESG_EEENS5_IJSG_SD_EEEEEEEvNS4_8identityES11_S1B_vS1C_EENS_8epilogue10collective18CollectiveEpilogueINS1E_23Sm100TmaWarpSpecializedILi4ELi2ELi32ELb1ELb0EEEJSI_NS5_IJNST_ISG_SD_EES1J_EEESJ_SK_SJ_SK_NS1E_6fusion15FusionCallbacksIS1I_NS1L_17LinearCombinationISJ_fSJ_fLNS_15FloatRoundStyleE2EEESI_S1K_JEEENS4_5SM1004TMEM4LOAD26SM100_TMEM_LOAD_16dp256b8xENS4_13SM90_TMA_LOADES1B_NS4_17SM75_U32x4_LDSM_NENS4_14SM90_TMA_STOREES1B_NS4_17SM90_U32x4_STSM_NENS4_39AutoVectorizingCopyWithAssumedAlignmentILi128EEEEEEvvEEEEvNT_6ParamsE)
        /*0038*/ 	.word	0x00000000


	//----- nvinfo : EIATTR_MIN_STACK_SIZE
	.align		4
.L_27:
        /*003c*/ 	.byte	0x04, 0x12
        /*003e*/ 	.short	(.L_29 - .L_28)
	.align		4
.L_28:
        /*0040*/ 	.word	index@(_ZN7cutlass13device_kernelINS_4gemm6kernel13GemmUniversalIN4cute5tupleIJiiiiEEENS1_10collective13CollectiveMmaINS1_35MainloopSm100TmaUmmaWarpSpecializedILi4ELi2ELi4ENS5_IJNS4_1CILi2EEENSA_ILi4EEENSA_ILi1EEEEEEEENS5_IJNSA_ILi64EEENSA_ILi256EEESG_EEENS_10bfloat16_tENS5_IJlSD_lEEESJ_SK_NS4_8TiledMMAINS4_8MMA_AtomIJNS4_20SM100_MMA_F16BF16_SSISJ_SJ_fLi64ELi256ELNS4_4UMMA5MajorE0ELSP_0ELNSO_7ScaleInE0ELSQ_0EEEEEENS4_6LayoutINS5_IJSD_SD_SD_EEENS5_IJNSA_ILi0EEESV_SV_EEEEENS5_IJNS4_10UnderscoreESY_SY_EEEEENS4_23SM90_TMA_LOAD_MULTICASTENS4_14ComposedLayoutINS4_7SwizzleILi3ELi4ELi3EEENS4_18smem_ptr_flag_bitsILi16EEENST_INS5_IJNSA_ILi8EEESG_EEENS5_IJSG_SD_EEEEEEEvNS4_8identityES11_S1B_vS1C_EENS_8epilogue10collective18CollectiveEpilogueINS1E_23Sm100TmaWarpSpecializedILi4ELi2ELi32ELb1ELb0EEEJSI_NS5_IJNST_ISG_SD_EES1J_EEESJ_SK_SJ_SK_NS1E_6fusion15FusionCallbacksIS1I_NS1L_17LinearCombinationISJ_fSJ_fLNS_15FloatRoundStyleE2EEESI_S1K_JEEENS4_5SM1004TMEM4LOAD26SM100_TMEM_LOAD_16dp256b8xENS4_13SM90_TMA_LOADES1B_NS4_17SM75_U32x4_LDSM_NENS4_14SM90_TMA_STOREES1B_NS4_17SM90_U32x4_STSM_NENS4_39AutoVectorizingCopyWithAssumedAlignmentILi128EEEEEEvvEEEEvNT_6ParamsE)
        /*0044*/ 	.word	0x00000000
.L_29:


//--------------------- .nv.compat                --------------------------
	.section	.nv.compat,"",@"SHT_CUDA_COMPAT_INFO"
	.align	4
        /*0000*/ 	.byte	0x02, 0x09, 0x01, 0x00, 0x02, 0x02, 0x02, 0x00, 0x02, 0x05, 0x05, 0x00, 0x03, 0x07, 0x01, 0x01
        /*0010*/ 	.byte	0x02, 0x03, 0x01, 0x00, 0x02, 0x06, 0x01, 0x00, 0x04, 0x0b, 0x08, 0x00, 0x09, 0x00, 0x00, 0x00
        /*0020*/ 	.byte	0x00, 0x00, 0x00, 0x00


//--------------------- .nv.info._ZN7cutlass13device_kernelINS_4gemm6kernel13GemmUniversalIN4cute5tupleIJiiiiEEENS1_10collective13CollectiveMmaINS1_35MainloopSm100TmaUmmaWarpSpecializedILi4ELi2ELi4ENS5_IJNS4_1CILi2EEENSA_ILi4EEENSA_ILi1EEEEEEEENS5_IJNSA_ILi64EEENSA_ILi256EEESG_EEENS_10bfloat16_tENS5_IJlSD_lEEESJ_SK_NS4_8TiledMMAINS4_8MMA_AtomIJNS4_20SM100_MMA_F16BF16_SSISJ_SJ_fLi64ELi256ELNS4_4UMMA5MajorE0ELSP_0ELNSO_7ScaleInE0ELSQ_0EEEEEENS4_6LayoutINS5_IJSD_SD_SD_EEENS5_IJNSA_ILi0EEESV_SV_EEEEENS5_IJNS4_10UnderscoreESY_SY_EEEEENS4_23SM90_TMA_LOAD_MULTICASTENS4_14ComposedLayoutINS4_7SwizzleILi3ELi4ELi3EEENS4_18smem_ptr_flag_bitsILi16EEENST_INS5_IJNSA_ILi8EEESG_EEENS5_IJSG_SD_EEEEEEEvNS4_8identityES11_S1B_vS1C_EENS_8epilogue10collective18CollectiveEpilogueINS1E_23Sm100TmaWarpSpecializedILi4ELi2ELi32ELb1ELb0EEEJSI_NS5_IJNST_ISG_SD_EES1J_EEESJ_SK_SJ_SK_NS1E_6fusion15FusionCallbacksIS1I_NS1L_17LinearCombinationISJ_fSJ_fLNS_15FloatRoundStyleE2EEESI_S1K_JEEENS4_5SM1004TMEM4LOAD26SM100_TMEM_LOAD_16dp256b8xENS4_13SM90_TMA_LOADES1B_NS4_17SM75_U32x4_LDSM_NENS4_14SM90_TMA_STOREES1B_NS4_17SM90_U32x4_STSM_NENS4_39AutoVectorizingCopyWithAssumedAlignmentILi128EEEEEEvvEEEEvNT_6ParamsE --------------------------
	.section	.nv.info._ZN7cutlass13device_kernelINS_4gemm6kernel13GemmUniversalIN4cute5tupleIJiiiiEEENS1_10collective13CollectiveMmaINS1_35MainloopSm100TmaUmmaWarpSpecializedILi4ELi2ELi4ENS5_IJNS4_1CILi2EEENSA_ILi4EEENSA_ILi1EEEEEEEENS5_IJNSA_ILi64EEENSA_ILi256EEESG_EEENS_10bfloat16_tENS5_IJlSD_lEEESJ_SK_NS4_8TiledMMAINS4_8MMA_AtomIJNS4_20SM100_MMA_F16BF16_SSISJ_SJ_fLi64ELi256ELNS4_4UMMA5MajorE0ELSP_0ELNSO_7ScaleInE0ELSQ_0EEEEEENS4_6LayoutINS5_IJSD_SD_SD_EEENS5_IJNSA_ILi0EEESV_SV_EEEEENS5_IJNS4_10UnderscoreESY_SY_EEEEENS4_23SM90_TMA_LOAD_MULTICASTENS4_14ComposedLayoutINS4_7SwizzleILi3ELi4ELi3EEENS4_18smem_ptr_flag_bitsILi16EEENST_INS5_IJNSA_ILi8EEESG_EEENS5_IJSG_SD_EEEEEEEvNS4_8identityES11_S1B_vS1C_EENS_8epilogue10collective18CollectiveEpilogueINS1E_23Sm100TmaWarpSpecializedILi4ELi2ELi32ELb1ELb0EEEJSI_NS5_IJNST_ISG_SD_EES1J_EEESJ_SK_SJ_SK_NS1E_6fusion15FusionCallbacksIS1I_NS1L_17LinearCombinationISJ_fSJ_fLNS_15FloatRoundStyleE2EEESI_S1K_JEEENS4_5SM1004TMEM4LOAD26SM100_TMEM_LOAD_16dp256b8xENS4_13SM90_TMA_LOADES1B_NS4_17SM75_U32x4_LDSM_NENS4_14SM90_TMA_STOREES1B_NS4_17SM90_U32x4_STSM_NENS4_39AutoVectorizingCopyWithAssumedAlignmentILi128EEEEEEvvEEEEvNT_6ParamsE,"",@"SHT_CUDA_INFO"
	.sectionflags	@""
	.align	4


	//----- nvinfo : EIATTR_CUDA_API_VERSION
	.align		4
        /*0000*/ 	.byte	0x04, 0x37
        /*0002*/ 	.short	(.L_31 - .L_30)
.L_30:
        /*0004*/ 	.word	0x00000082


	//----- nvinfo : EIATTR_KPARAM_INFO
	.align		4
.L_31:
        /*0008*/ 	.byte	0x04, 0x17
        /*000a*/ 	.short	(.L_33 - .L_32)
.L_32:
        /*000c*/ 	.word	0x00000000
        /*0010*/ 	.short	0x0000
        /*0012*/ 	.short	0x0000
        /*0014*/ 	.byte	0x00, 0xf0, 0x01, 0x20


	//----- nvinfo : EIATTR_AT_ENTRY_FRAGMENTS
	.align		4
.L_33:
        /*0018*/ 	.byte	0x04, 0x4f
        /*001a*/ 	.short	(.L_35 - .L_34)


	//   ....[0]....
.L_34:
        /*001c*/ 	.word	0x00000006


	//----- nvinfo : EIATTR_RESERVED_SMEM_USED
	.align		4
.L_35:
        /*0020*/ 	.byte	0x01, 0x41
	.zero		2


	//----- nvinfo : EIATTR_SPARSE_MMA_MASK
	.align		4
        /*0024*/ 	.byte	0x03, 0x50
        /*0026*/ 	.short	0x0000


	//----- nvinfo : EIATTR_TCGEN05_1CTA_USED
	.align		4
        /*0028*/ 	.byte	0x01, 0x51
	.zero		2


	//----- nvinfo : EIATTR_MAXREG_COUNT
	.align		4
        /*002c*/ 	.byte	0x03, 0x1b
        /*002e*/ 	.short	0x00ff


	//----- nvinfo : EIATTR_NUM_BARRIERS
	.align		4
        /*0030*/ 	.byte	0x02, 0x4c
        /*0032*/ 	.byte	0x07
	.zero		1


	//----- nvinfo : EIATTR_EXTERNS
	.align		4
        /*0034*/ 	.byte	0x04, 0x0f
        /*0036*/ 	.short	(.L_37 - .L_36)


	//   ....[0]....
	.align		4
.L_36:
        /*0038*/ 	.word	index@(__assertfail)


	//----- nvinfo : EIATTR_MERCURY_ISA_VERSION
	.align		4
.L_37:
        /*003c*/ 	.byte	0x03, 0x5f
        /*003e*/ 	.short	0x0101


	//----- nvinfo : EIATTR_INT_WARP_WIDE_INSTR_OFFSETS
	.align		4
        /*0040*/ 	.byte	0x04, 0x31
        /*0042*/ 	.short	(.L_39 - .L_38)


	//   ....[0]....
.L_38:
        /*0044*/ 	.word	0x00003f90


	//   ....[1]....
        /*0048*/ 	.word	0x00003fb0


	//   ....[2]....
        /*004c*/ 	.word	0x00003fe0


	//   ....[3]....
        /*0050*/ 	.word	0x00004b60


	//   ....[4]....
        /*0054*/ 	.word	0x00004bd0


	//   ....[5]....
        /*0058*/ 	.word	0x00004ca0


	//   ....[6]....
        /*005c*/ 	.word	0x00004d20


	//   ....[7]....
        /*0060*/ 	.word	0x00004e10


	//   ....[8]....
        /*0064*/ 	.word	0x00004e90


	//   ....[9]....
        /*0068*/ 	.word	0x00004f70


	//   ....[10]....
        /*006c*/ 	.word	0x00005020


	//----- nvinfo : EIATTR_COOP_GROUP_MASK_REGIDS
	.align		4
.L_39:
        /*0070*/ 	.byte	0x04, 0x29
        /*0072*/ 	.short	(.L_41 - .L_40)


	//   ....[0]....
.L_40:
        /*0074*/ 	.word	0xffffffff


	//   ....[1]....
        /*0078*/ 	.word	0xffffffff


	//   ....[2]....
        /*007c*/ 	.word	0xffffffff


	//   ....[3]....
        /*0080*/ 	.word	0xffffffff


	//   ....[4]....
        /*0084*/ 	.word	0xffffffff


	//   ....[5]....
        /*0088*/ 	.word	0xffffffff


	//   ....[6]....
        /*008c*/ 	.word	0xffffffff


	//   ....[7]....
        /*0090*/ 	.word	0xffffffff


	//   ....[8]....
        /*0094*/ 	.word	0xffffffff


	//   ....[9]....
        /*0098*/ 	.word	0xffffffff


	//   ....[10]....
        /*009c*/ 	.word	0xffffffff


	//   ....[11]....
        /*00a0*/ 	.word	0xffffffff


	//   ....[12]....
        /*00a4*/ 	.word	0xffffffff


	//   ....[13]....
        /*00a8*/ 	.word	0xffffffff


	//----- nvinfo : EIATTR_COOP_GROUP_INSTR_OFFSETS
	.align		4
.L_41:
        /*00ac*/ 	.byte	0x04, 0x28
        /*00ae*/ 	.short	(.L_43 - .L_42)


	//   ....[0]....
.L_42:
        /*00b0*/ 	.word	0x00000080


	//   ....[1]....
        /*00b4*/ 	.word	0x000004e0


	//   ....[2]....
        /*00b8*/ 	.word	0x00000690


	//   ....[3]....
        /*00bc*/ 	.word	0x00000830


	//   ....[4]....
        /*00c0*/ 	.word	0x00000930


	//   ....[5]....
        /*00c4*/ 	.word	0x00000aa0


	//   ....[6]....
        /*00c8*/ 	.word	0x00000c40


	//   ....[7]....
        /*00cc*/ 	.word	0x00000df0


	//   ....[8]....
        /*00d0*/ 	.word	0x00002290


	//   ....[9]....
        /*00d4*/ 	.word	0x00003180


	//   ....[10]....
        /*00d8*/ 	.word	0x00003390


	//   ....[11]....
        /*00dc*/ 	.word	0x000033c0


	//   ....[12]....
        /*00e0*/ 	.word	0x00003e70


	//   ....[13]....
        /*00e4*/ 	.word	0x000040a0


	//----- nvinfo : EIATTR_VRC_CTA_INIT_COUNT
	.align		4
.L_43:
        /*00e8*/ 	.byte	0x02, 0x4a
        /*00ea*/ 	.byte	0x80
	.zero		1


	//----- nvinfo : EIATTR_SYSCALL_OFFSETS
	.align		4
        /*00ec*/ 	.byte	0x04, 0x46
        /*00ee*/ 	.short	(.L_45 - .L_44)


	//   ....[0]....
.L_44:
        /*00f0*/ 	.word	0x00005cd0


	//   ....[1]....
        /*00f4*/ 	.word	0x00005dc0


	//   ....[2]....
        /*00f8*/ 	.word	0x000065f0


	//   ....[3]....
        /*00fc*/ 	.word	0x000072b0


	//   ....[4]....
        /*0100*/ 	.word	0x00007f10


	//   ....[5]....
        /*0104*/ 	.word	0x00008b60


	//----- nvinfo : EIATTR_MBARRIER_INSTR_OFFSETS
	.align		4
.L_45:
        /*0108*/ 	.byte	0x04, 0x39
        /*010a*/ 	.short	(.L_47 - .L_46)


	//   ....[0]....
.L_46:
        /*010c*/ 	.word	0x00000600
        /*0110*/ 	.word	0x000000ff
        /*0114*/ 	.word	0x00000000
        /*0118*/ 	.short	0x0100
        /*011a*/ 	.byte	0x04
	.zero		1


	//   ....[1]....
        /*011c*/ 	.word	0x00000610
        /*0120*/ 	.word	0x000000ff
        /*0124*/ 	.word	0x00000020
        /*0128*/ 	.short	0x0100
        /*012a*/ 	.byte	0x04
	.zero		1


	//   ....[2]....
        /*012c*/ 	.word	0x00000620
        /*0130*/ 	.word	0x000000ff
        /*0134*/ 	.word	0x00000008
        /*0138*/ 	.short	0x0100
        /*013a*/ 	.byte	0x04
	.zero		1


	//   ....[3]....
        /*013c*/ 	.word	0x00000630
        /*0140*/ 	.word	0x000000ff
        /*0144*/ 	.word	0x00000028
        /*0148*/ 	.short	0x0100
        /*014a*/ 	.byte	0x04
	.zero		1


	//   ....[4]....
        /*014c*/ 	.word	0x00000640
        /*0150*/ 	.word	0x000000ff
        /*0154*/ 	.word	0x00000010
        /*0158*/ 	.short	0x0100
        /*015a*/ 	.byte	0x04
	.zero		1


	//   ....[5]....
        /*015c*/ 	.word	0x00000650
        /*0160*/ 	.word	0x000000ff
        /*0164*/ 	.word	0x00000030
        /*0168*/ 	.short	0x0100
        /*016a*/ 	.byte	0x04
	.zero		1


	//   ....[6]....
        /*016c*/ 	.word	0x00000660
        /*0170*/ 	.word	0x000000ff
        /*0174*/ 	.word	0x00000018
        /*0178*/ 	.short	0x0100
        /*017a*/ 	.byte	0x04
	.zero		1


	//   ....[7]....
        /*017c*/ 	.word	0x00000670
        /*0180*/ 	.word	0x000000ff
        /*0184*/ 	.word	0x00000038
        /*0188*/ 	.short	0x0100
        /*018a*/ 	.byte	0x04
	.zero		1


	//   ....[8]....
        /*018c*/ 	.word	0x000007a0
        /*0190*/ 	.word	0x000000ff
        /*0194*/ 	.word	0x00000040
        /*0198*/ 	.short	0x0100
        /*019a*/ 	.byte	0x04
	.zero		1


	//   ....[9]....
        /*019c*/ 	.word	0x000007b0
        /*01a0*/ 	.word	0x000000ff
        /*01a4*/ 	.word	0x00000060
        /*01a8*/ 	.short	0x0100
        /*01aa*/ 	.byte	0x04
	.zero		1


	//   ....[10]....
        /*01ac*/ 	.word	0x000007c0
        /*01b0*/ 	.word	0x000000ff
        /*01b4*/ 	.word	0x00000048
        /*01b8*/ 	.short	0x0100
        /*01ba*/ 	.byte	0x04
	.zero		1


	//   ....[11]....
        /*01bc*/ 	.word	0x000007d0
        /*01c0*/ 	.word	0x000000ff
        /*01c4*/ 	.word	0x00000068
        /*01c8*/ 	.short	0x0100
        /*01ca*/ 	.byte	0x04
	.zero		1


	//   ....[12]....
        /*01cc*/ 	.word	0x000007e0
        /*01d0*/ 	.word	0x000000ff
        /*01d4*/ 	.word	0x00000050
        /*01d8*/ 	.short	0x0100
        /*01da*/ 	.byte	0x04
	.zero		1


	//   ....[13]....
        /*01dc*/ 	.word	0x000007f0
        /*01e0*/ 	.word	0x000000ff
        /*01e4*/ 	.word	0x00000070
        /*01e8*/ 	.short	0x0100
        /*01ea*/ 	.byte	0x04
	.zero		1


	//   ....[14]....
        /*01ec*/ 	.word	0x00000800
        /*01f0*/ 	.word	0x000000ff
        /*01f4*/ 	.word	0x00000058
        /*01f8*/ 	.short	0x0100
        /*01fa*/ 	.byte	0x04
	.zero		1


	//   ....[15]....
        /*01fc*/ 	.word	0x00000810
        /*0200*/ 	.word	0x000000ff
        /*0204*/ 	.word	0x00000078
        /*0208*/ 	.short	0x0100
        /*020a*/ 	.byte	0x04
	.zero		1


	//   ....[16]....
        /*020c*/ 	.word	0x00000900
        /*0210*/ 	.word	0x000000ff
        /*0214*/ 	.word	0x00000080
        /*0218*/ 	.short	0x0100
        /*021a*/ 	.byte	0x06
	.zero		1


	//   ....[17]....
        /*021c*/ 	.word	0x00000910
        /*0220*/ 	.word	0x000000ff
        /*0224*/ 	.word	0x00000088
        /*0228*/ 	.short	0x0100
        /*022a*/ 	.byte	0x06
	.zero		1


	//   ....[18]....
        /*022c*/ 	.word	0x00000a50
        /*0230*/ 	.word	0x000000ff
        /*0234*/ 	.word	0x00000090
        /*0238*/ 	.short	0x0100
        /*023a*/ 	.byte	0x06
	.zero		1


	//   ....[19]....
        /*023c*/ 	.word	0x00000a60
        /*0240*/ 	.word	0x000000ff
        /*0244*/ 	.word	0x000000a0
        /*0248*/ 	.short	0x0100
        /*024a*/ 	.byte	0x06
	.zero		1


	//   ....[20]....
        /*024c*/ 	.word	0x00000a70
        /*0250*/ 	.word	0x000000ff
        /*0254*/ 	.word	0x00000098
        /*0258*/ 	.short	0x0100
        /*025a*/ 	.byte	0x06
	.zero		1


	//   ....[21]....
        /*025c*/ 	.word	0x00000a80
        /*0260*/ 	.word	0x000000ff
        /*0264*/ 	.word	0x000000a8
        /*0268*/ 	.short	0x0100
        /*026a*/ 	.byte	0x06
	.zero		1


	//   ....[22]....
        /*026c*/ 	.word	0x00000bb0
        /*0270*/ 	.word	0x000000ff
        /*0274*/ 	.word	0x000000b0
        /*0278*/ 	.short	0x0100
        /*027a*/ 	.byte	0x04
	.zero		1


	//   ....[23]....
        /*027c*/ 	.word	0x00000bc0
        /*0280*/ 	.word	0x000000ff
        /*0284*/ 	.word	0x000000d0
        /*0288*/ 	.short	0x0100
        /*028a*/ 	.byte	0x04
	.zero		1


	//   ....[24]....
        /*028c*/ 	.word	0x00000bd0
        /*0290*/ 	.word	0x000000ff
        /*0294*/ 	.word	0x000000b8
        /*0298*/ 	.short	0x0100
        /*029a*/ 	.byte	0x04
	.zero		1


	//   ....[25]....
        /*029c*/ 	.word	0x00000be0
        /*02a0*/ 	.word	0x000000ff
        /*02a4*/ 	.word	0x000000d8
        /*02a8*/ 	.short	0x0100
        /*02aa*/ 	.byte	0x04
	.zero		1


	//   ....[26]....
        /*02ac*/ 	.word	0x00000bf0
        /*02b0*/ 	.word	0x000000ff
        /*02b4*/ 	.word	0x000000c0
        /*02b8*/ 	.short	0x0100
        /*02ba*/ 	.byte	0x04
	.zero		1


	//   ....[27]....
        /*02bc*/ 	.word	0x00000c00
        /*02c0*/ 	.word	0x000000ff
        /*02c4*/ 	.word	0x000000e0
        /*02c8*/ 	.short	0x0100
        /*02ca*/ 	.byte	0x04
	.zero		1


	//   ....[28]....
        /*02cc*/ 	.word	0x00000c10
        /*02d0*/ 	.word	0x000000ff
        /*02d4*/ 	.word	0x000000c8
        /*02d8*/ 	.short	0x0100
        /*02da*/ 	.byte	0x04
	.zero		1


	//   ....[29]....
        /*02dc*/ 	.word	0x00000c20
        /*02e0*/ 	.word	0x000000ff
        /*02e4*/ 	.word	0x000000e8
        /*02e8*/ 	.short	0x0100
        /*02ea*/ 	.byte	0x04
	.zero		1


	//   ....[30]....
        /*02ec*/ 	.word	0x00000d10
        /*02f0*/ 	.word	0x000000ff
        /*02f4*/ 	.word	0x000000f0
        /*02f8*/ 	.short	0x0100
        /*02fa*/ 	.byte	0x04
	.zero		1


	//   ....[31]....
        /*02fc*/ 	.word	0x00000d20
        /*0300*/ 	.word	0x000000ff
        /*0304*/ 	.word	0x00000100
        /*0308*/ 	.short	0x0100
        /*030a*/ 	.byte	0x04
	.zero		1


	//   ....[32]....
        /*030c*/ 	.word	0x00000d30
        /*0310*/ 	.word	0x000000ff
        /*0314*/ 	.word	0x000000f8
        /*0318*/ 	.short	0x0100
        /*031a*/ 	.byte	0x04
	.zero		1


	//   ....[33]....
        /*031c*/ 	.word	0x00000d40
        /*0320*/ 	.word	0x000000ff
        /*0324*/ 	.word	0x00000108
        /*0328*/ 	.short	0x0100
        /*032a*/ 	.byte	0x04
	.zero		1


	//   ....[34]....
        /*032c*/ 	.word	0x00001b00
        /*0330*/ 	.word	0x00000000
        /*0334*/ 	.word	0x00000100
        /*0338*/ 	.short	0x010a
        /*033a*/ 	.byte	0xff
	.zero		1


	//   ....[35]....
        /*033c*/ 	.word	0x00001b20
        /*0340*/ 	.word	0x00000000
        /*0344*/ 	.word	0x000000f0
        /*0348*/ 	.short	0x0101
        /*034a*/ 	.byte	0xff
	.zero		1


	//   ....[36]....
        /*034c*/ 	.word	0x00001be0
        /*0350*/ 	.word	0x000000ff
        /*0354*/ 	.word	0x00000020
        /*0358*/ 	.short	0x010a
        /*035a*/ 	.byte	0x04
	.zero		1


	//   ....[37]....
        /*035c*/ 	.word	0x00001c70
        /*0360*/ 	.word	0x000000ff
        /*0364*/ 	.word	0x00000020
        /*0368*/ 	.short	0x010a
        /*036a*/ 	.byte	0x21
	.zero		1


	//   ....[38]....
        /*036c*/ 	.word	0x00001e00
        /*0370*/ 	.word	0x000000ff
        /*0374*/ 	.word	0x00000020
        /*0378*/ 	.short	0x010a
        /*037a*/ 	.byte	0x05
	.zero		1


	//   ....[39]....
        /*037c*/ 	.word	0x00001f50
        /*0380*/ 	.word	0x000000ff
        /*0384*/ 	.word	0x00000088
        /*0388*/ 	.short	0x0101
        /*038a*/ 	.byte	0x15
	.zero		1


	//   ....[40]....
        /*038c*/ 	.word	0x00001f70
        /*0390*/ 	.word	0x000000ff
        /*0394*/ 	.word	0x00000020
        /*0398*/ 	.short	0x010a
        /*039a*/ 	.byte	0x04
	.zero		1


	//   ....[41]....
        /*039c*/ 	.word	0x00001ff0
        /*03a0*/ 	.word	0x000000ff
        /*03a4*/ 	.word	0x00000020
        /*03a8*/ 	.short	0x010a
        /*03aa*/ 	.byte	0x11
	.zero		1


	//   ....[42]....
        /*03ac*/ 	.word	0x00002180
        /*03b0*/ 	.word	0x000000ff
        /*03b4*/ 	.word	0x00000020
        /*03b8*/ 	.short	0x010a
        /*03ba*/ 	.byte	0x05
	.zero		1


	//   ....[43]....
        /*03bc*/ 	.word	0x000022c0
        /*03c0*/ 	.word	0x00000003
        /*03c4*/ 	.word	0x00000090
        /*03c8*/ 	.short	0x010a
        /*03ca*/ 	.byte	0xff
	.zero		1


	//   ....[44]....
        /*03cc*/ 	.word	0x00002410
        /*03d0*/ 	.word	0x00000000
        /*03d4*/ 	.word	0x00000000
        /*03d8*/ 	.short	0x0101
        /*03da*/ 	.byte	0xff
	.zero		1


	//   ....[45]....
        /*03dc*/ 	.word	0x000029d0
        /*03e0*/ 	.word	0x000000ff
        /*03e4*/ 	.word	0x00000000
        /*03e8*/ 	.short	0x010a
        /*03ea*/ 	.byte	0x04
	.zero		1


	//   ....[46]....
        /*03ec*/ 	.word	0x00002a60
        /*03f0*/ 	.word	0x000000ff
        /*03f4*/ 	.word	0x00000000
        /*03f8*/ 	.short	0x010a
        /*03fa*/ 	.byte	0x05
	.zero		1


	//   ....[47]....
        /*03fc*/ 	.word	0x00002af0
        /*0400*/ 	.word	0x000000ff
        /*0404*/ 	.word	0x00000000
        /*0408*/ 	.short	0x010a
        /*040a*/ 	.byte	0x05
	.zero		1


	//   ....[48]....
        /*040c*/ 	.word	0x00002b90
        /*0410*/ 	.word	0x00000000
        /*0414*/ 	.word	0x00000000
        /*0418*/ 	.short	0x010a
        /*041a*/ 	.byte	0xff
	.zero		1


	//   ....[49]....
        /*041c*/ 	.word	0x00002cd0
        /*0420*/ 	.word	0x00000002
        /*0424*/ 	.word	0x000000f0
        /*0428*/ 	.short	0x010a
        /*042a*/ 	.byte	0xff
	.zero		1


	//   ....[50]....
        /*042c*/ 	.word	0x00002d30
        /*0430*/ 	.word	0x00000004
        /*0434*/ 	.word	0x00000000
        /*0438*/ 	.short	0x0101
        /*043a*/ 	.byte	0xff
	.zero		1


	//   ....[51]....
        /*043c*/ 	.word	0x00002d50
        /*0440*/ 	.word	0x000000ff
        /*0444*/ 	.word	0x000000a0
        /*0448*/ 	.short	0x010a
        /*044a*/ 	.byte	0x04
	.zero		1


	//   ....[52]....
        /*044c*/ 	.word	0x00002e70
        /*0450*/ 	.word	0x00000002
        /*0454*/ 	.word	0x00000090
        /*0458*/ 	.short	0x010a
        /*045a*/ 	.byte	0xff
	.zero		1


	//   ....[53]....
        /*045c*/ 	.word	0x00002f80
        /*0460*/ 	.word	0x00000002
        /*0464*/ 	.word	0x00000000
        /*0468*/ 	.short	0x0101
        /*046a*/ 	.byte	0xff
	.zero		1


	//   ....[54]....
        /*046c*/ 	.word	0x00003010
        /*0470*/ 	.word	0x000000ff
        /*0474*/ 	.word	0x000000a0
        /*0478*/ 	.short	0x0106
        /*047a*/ 	.byte	0x04
	.zero		1


	//   ....[55]....
        /*047c*/ 	.word	0x00003030
        /*0480*/ 	.word	0x000000ff
        /*0484*/ 	.word	0x000000a0
        /*0488*/ 	.short	0x010a
        /*048a*/ 	.byte	0x04
	.zero		1


	//   ....[56]....
        /*048c*/ 	.word	0x000030c0
        /*0490*/ 	.word	0x000000ff
        /*0494*/ 	.word	0x000000a0
        /*0498*/ 	.short	0x0106
        /*049a*/ 	.byte	0x07
	.zero		1


	//   ....[57]....
        /*049c*/ 	.word	0x00003100
        /*04a0*/ 	.word	0x00000000
        /*04a4*/ 	.word	0x000000a0
        /*04a8*/ 	.short	0x010a
        /*04aa*/ 	.byte	0xff
	.zero		1


	//   ....[58]....
        /*04ac*/ 	.word	0x00003660
        /*04b0*/ 	.word	0x00000000
        /*04b4*/ 	.word	0x00000090
        /*04b8*/ 	.short	0x010a
        /*04ba*/ 	.byte	0xff
	.zero		1


	//   ....[59]....
        /*04bc*/ 	.word	0x00003760
        /*04c0*/ 	.word	0x00000003
        /*04c4*/ 	.word	0x00000000
        /*04c8*/ 	.short	0x0101
        /*04ca*/ 	.byte	0xff
	.zero		1


	//   ....[60]....
        /*04cc*/ 	.word	0x00003770
        /*04d0*/ 	.word	0x000000ff
        /*04d4*/ 	.word	0x00000000
        /*04d8*/ 	.short	0x010a
        /*04da*/ 	.byte	0x04
	.zero		1


	//   ....[61]....
        /*04dc*/ 	.word	0x000037f0
        /*04e0*/ 	.word	0x000000ff
        /*04e4*/ 	.word	0x000000d0
        /*04e8*/ 	.short	0x010a
        /*04ea*/ 	.byte	0x1f
	.zero		1


	//   ....[62]....
        /*04ec*/ 	.word	0x000038d0
        /*04f0*/ 	.word	0x000000ff
        /*04f4*/ 	.word	0x00000000
        /*04f8*/ 	.short	0x010a
        /*04fa*/ 	.byte	0x05
	.zero		1


	//   ....[63]....
        /*04fc*/ 	.word	0x00003a10
        /*0500*/ 	.word	0x000000ff
        /*0504*/ 	.word	0x00000000
        /*0508*/ 	.short	0x010a
        /*050a*/ 	.byte	0x04
	.zero		1


	//   ....[64]....
        /*050c*/ 	.word	0x00003ca0
        /*0510*/ 	.word	0x000000ff
        /*0514*/ 	.word	0x00000000
        /*0518*/ 	.short	0x010a
        /*051a*/ 	.byte	0x04
	.zero		1


	//   ....[65]....
        /*051c*/ 	.word	0x00003d30
        /*0520*/ 	.word	0x000000ff
        /*0524*/ 	.word	0x00000000
        /*0528*/ 	.short	0x010a
        /*052a*/ 	.byte	0x05
	.zero		1


	//   ....[66]....
        /*052c*/ 	.word	0x00003dc0
        /*0530*/ 	.word	0x000000ff
        /*0534*/ 	.word	0x00000000
        /*0538*/ 	.short	0x010a
        /*053a*/ 	.byte	0x05
	.zero		1


	//   ....[67]....
        /*053c*/ 	.word	0x00003e50
        /*0540*/ 	.word	0x000000ff
        /*0544*/ 	.word	0x00000000
        /*0548*/ 	.short	0x010a
        /*054a*/ 	.byte	0x04
	.zero		1


	//   ....[68]....
        /*054c*/ 	.word	0x00004360
        /*0550*/ 	.word	0x0000000c
        /*0554*/ 	.word	0x00000090
        /*0558*/ 	.short	0x010a
        /*055a*/ 	.byte	0xff
	.zero		1


	//   ....[69]....
        /*055c*/ 	.word	0x000044d0
        /*0560*/ 	.word	0x00000000
        /*0564*/ 	.word	0x00000000
        /*0568*/ 	.short	0x0101
        /*056a*/ 	.byte	0xff
	.zero		1


	//   ....[70]....
        /*056c*/ 	.word	0x00004960
        /*0570*/ 	.word	0x000000ff
        /*0574*/ 	.word	0x00000088
        /*0578*/ 	.short	0x010a
        /*057a*/ 	.byte	0x15
	.zero		1


	//   ....[71]....
        /*057c*/ 	.word	0x00004ae0
        /*0580*/ 	.word	0x000000ff
        /*0584*/ 	.word	0x00000060
        /*0588*/ 	.short	0x010a
        /*058a*/ 	.byte	0x15
	.zero		1


	//   ....[72]....
        /*058c*/ 	.word	0x00004c50
        /*0590*/ 	.word	0x000000ff
        /*0594*/ 	.word	0x00000040
        /*0598*/ 	.short	0x010b
        /*059a*/ 	.byte	0x15
	.zero		1


	//   ....[73]....
        /*059c*/ 	.word	0x00004c60
        /*05a0*/ 	.word	0x000000ff
        /*05a4*/ 	.word	0x00000000
        /*05a8*/ 	.short	0x0101
        /*05aa*/ 	.byte	0x28
	.zero		1


	//   ....[74]....
        /*05ac*/ 	.word	0x00004c70
        /*05b0*/ 	.word	0x000000ff
        /*05b4*/ 	.word	0x00000068
        /*05b8*/ 	.short	0x010a
        /*05ba*/ 	.byte	0x15
	.zero		1


	//   ....[75]....
        /*05bc*/ 	.word	0x00004dc0
        /*05c0*/ 	.word	0x000000ff
        /*05c4*/ 	.word	0x00000048
        /*05c8*/ 	.short	0x010b
        /*05ca*/ 	.byte	0x15
	.zero		1


	//   ....[76]....
        /*05cc*/ 	.word	0x00004dd0
        /*05d0*/ 	.word	0x000000ff
        /*05d4*/ 	.word	0x00000000
        /*05d8*/ 	.short	0x0101
        /*05da*/ 	.byte	0x27
	.zero		1


	//   ....[77]....
        /*05dc*/ 	.word	0x00004de0
        /*05e0*/ 	.word	0x000000ff
        /*05e4*/ 	.word	0x00000070
        /*05e8*/ 	.short	0x010a
        /*05ea*/ 	.byte	0x15
	.zero		1


	//   ....[78]....
        /*05ec*/ 	.word	0x00004f20
        /*05f0*/ 	.word	0x000000ff
        /*05f4*/ 	.word	0x00000050
        /*05f8*/ 	.short	0x010b
        /*05fa*/ 	.byte	0x15
	.zero		1


	//   ....[79]....
        /*05fc*/ 	.word	0x00004f30
        /*0600*/ 	.word	0x000000ff
        /*0604*/ 	.word	0x00000000
        /*0608*/ 	.short	0x0101
        /*060a*/ 	.byte	0x26
	.zero		1


	//   ....[80]....
        /*060c*/ 	.word	0x00004f40
        /*0610*/ 	.word	0x000000ff
        /*0614*/ 	.word	0x00000078
        /*0618*/ 	.short	0x010a
        /*061a*/ 	.byte	0x15
	.zero		1


	//   ....[81]....
        /*061c*/ 	.word	0x00005140
        /*0620*/ 	.word	0x000000ff
        /*0624*/ 	.word	0x00000058
        /*0628*/ 	.short	0x010b
        /*062a*/ 	.byte	0x15
	.zero		1


	//   ....[82]....
        /*062c*/ 	.word	0x00005150
        /*0630*/ 	.word	0x000000ff
        /*0634*/ 	.word	0x00000000
        /*0638*/ 	.short	0x0101
        /*063a*/ 	.byte	0x25
	.zero		1


	//   ....[83]....
        /*063c*/ 	.word	0x00005180
        /*0640*/ 	.word	0x000000ff
        /*0644*/ 	.word	0x00000060
        /*0648*/ 	.short	0x010a
        /*064a*/ 	.byte	0x15
	.zero		1


	//   ....[84]....
        /*064c*/ 	.word	0x000051a0
        /*0650*/ 	.word	0x000000ff
        /*0654*/ 	.word	0x00000068
        /*0658*/ 	.short	0x010a
        /*065a*/ 	.byte	0x15
	.zero		1


	//   ....[85]....
        /*065c*/ 	.word	0x000051c0
        /*0660*/ 	.word	0x000000ff
        /*0664*/ 	.word	0x00000070
        /*0668*/ 	.short	0x010a
        /*066a*/ 	.byte	0x15
	.zero		1


	//   ....[86]....
        /*066c*/ 	.word	0x00005200
        /*0670*/ 	.word	0x00000000
        /*0674*/ 	.word	0x00000078
        /*0678*/ 	.short	0x010a
        /*067a*/ 	.byte	0xff
	.zero		1


	//   ....[87]....
        /*067c*/ 	.word	0x00005560
        /*0680*/ 	.word	0x00000003
        /*0684*/ 	.word	0x00000090
        /*0688*/ 	.short	0x010a
        /*068a*/ 	.byte	0xff
	.zero		1


	//   ....[88]....
        /*068c*/ 	.word	0x000056e0
        /*0690*/ 	.word	0x00000000
        /*0694*/ 	.word	0x00000000
        /*0698*/ 	.short	0x0101
        /*069a*/ 	.byte	0xff
	.zero		1


	//   ....[89]....
        /*069c*/ 	.word	0x00006260
        /*06a0*/ 	.word	0x000000ff
        /*06a4*/ 	.word	0x00000040
        /*06a8*/ 	.short	0x010a
        /*06aa*/ 	.byte	0x2c
	.zero		1


	//   ....[90]....
        /*06ac*/ 	.word	0x000062b0
        /*06b0*/ 	.word	0x00000065
        /*06b4*/ 	.word	0x000000b0
        /*06b8*/ 	.short	0x010a
        /*06ba*/ 	.byte	0xff
	.zero		1


	//   ....[91]....
        /*06bc*/ 	.word	0x000063d0
        /*06c0*/ 	.word	0x000000ff
        /*06c4*/ 	.word	0x00000040
        /*06c8*/ 	.short	0x010a
        /*06ca*/ 	.byte	0x2c
	.zero		1


	//   ....[92]....
        /*06cc*/ 	.word	0x000064d0
        /*06d0*/ 	.word	0x00000065
        /*06d4*/ 	.word	0x000000b0
        /*06d8*/ 	.short	0x010a
        /*06da*/ 	.byte	0xff
	.zero		1


	//   ....[93]....
        /*06dc*/ 	.word	0x00006fd0
        /*06e0*/ 	.word	0x00000000
        /*06e4*/ 	.word	0x00000000
        /*06e8*/ 	.short	0x0101
        /*06ea*/ 	.byte	0xff
	.zero		1


	//   ....[94]....
        /*06ec*/ 	.word	0x00006fe0
        /*06f0*/ 	.word	0x00000003
        /*06f4*/ 	.word	0x00000040
        /*06f8*/ 	.short	0x010a
        /*06fa*/ 	.byte	0xff
	.zero		1


	//   ....[95]....
        /*06fc*/ 	.word	0x000070b0
        /*0700*/ 	.word	0x00000003
        /*0704*/ 	.word	0x00000040
        /*0708*/ 	.short	0x010a
        /*070a*/ 	.byte	0xff
	.zero		1


	//   ....[96]....
        /*070c*/ 	.word	0x00007c30
        /*0710*/ 	.word	0x0000003f
        /*0714*/ 	.word	0x00000000
        /*0718*/ 	.short	0x0101
        /*071a*/ 	.byte	0xff
	.zero		1


	//   ....[97]....
        /*071c*/ 	.word	0x00007c50
        /*0720*/ 	.word	0x0000006d
        /*0724*/ 	.word	0x00000040
        /*0728*/ 	.short	0x010a
        /*072a*/ 	.byte	0xff
	.zero		1


	//   ....[98]....
        /*072c*/ 	.word	0x00007d10
        /*0730*/ 	.word	0x0000006d
        /*0734*/ 	.word	0x00000040
        /*0738*/ 	.short	0x010a
        /*073a*/ 	.byte	0xff
	.zero		1


	//   ....[99]....
        /*073c*/ 	.word	0x00008880
        /*0740*/ 	.word	0x0000003f
        /*0744*/ 	.word	0x00000000
        /*0748*/ 	.short	0x0101
        /*074a*/ 	.byte	0xff
	.zero		1


	//   ....[100]....
        /*074c*/ 	.word	0x000088a0
        /*0750*/ 	.word	0x0000006e
        /*0754*/ 	.word	0x00000040
        /*0758*/ 	.short	0x010a
        /*075a*/ 	.byte	0xff
	.zero		1


	//   ....[101]....
        /*075c*/ 	.word	0x00008960
        /*0760*/ 	.word	0x0000006e
        /*0764*/ 	.word	0x00000040
        /*0768*/ 	.short	0x010a
        /*076a*/ 	.byte	0xff
	.zero		1


	//   ....[102]....
        /*076c*/ 	.word	0x00008da0
        /*0770*/ 	.word	0x000000ff
        /*0774*/ 	.word	0x00000000
        /*0778*/ 	.short	0x0101
        /*077a*/ 	.byte	0x04
	.zero		1


	//   ....[103]....
        /*077c*/ 	.word	0x00009540
        /*0780*/ 	.word	0x00000003
        /*0784*/ 	.word	0x00000000
        /*0788*/ 	.short	0x0101
        /*078a*/ 	.byte	0xff
	.zero		1


	//   ....[104]....
        /*078c*/ 	.word	0x00009800
        /*0790*/ 	.word	0x000000ff
        /*0794*/ 	.word	0x00000000
        /*0798*/ 	.short	0x0101
        /*079a*/ 	.byte	0x06
	.zero		1


	//   ....[105]....
        /*079c*/ 	.word	0x00009820
        /*07a0*/ 	.word	0x00000000
        /*07a4*/ 	.word	0x00000100
        /*07a8*/ 	.short	0x010a
        /*07aa*/ 	.byte	0xff
	.zero		1


	//   ....[106]....
        /*07ac*/ 	.word	0x00009880
        /*07b0*/ 	.word	0x00000000
        /*07b4*/ 	.word	0x00000020
        /*07b8*/ 	.short	0x010a
        /*07ba*/ 	.byte	0xff
	.zero		1


	//   ....[107]....
        /*07bc*/ 	.word	0x000098e0
        /*07c0*/ 	.word	0x00000000
        /*07c4*/ 	.word	0x00000020
        /*07c8*/ 	.short	0x010a
        /*07ca*/ 	.byte	0xff
	.zero		1


	//   ....[108]....
        /*07cc*/ 	.word	0x00009930
        /*07d0*/ 	.word	0x00000003
        /*07d4*/ 	.word	0x00000090
        /*07d8*/ 	.short	0x010a
        /*07da*/ 	.byte	0xff
	.zero		1


	//   ....[109]....
        /*07dc*/ 	.word	0x00009990
        /*07e0*/ 	.word	0x00000000
        /*07e4*/ 	.word	0x00000000
        /*07e8*/ 	.short	0x010a
        /*07ea*/ 	.byte	0xff
	.zero		1


	//   ....[110]....
        /*07ec*/ 	.word	0x000099f0
        /*07f0*/ 	.word	0x00000000
        /*07f4*/ 	.word	0x00000000
        /*07f8*/ 	.short	0x010a
        /*07fa*/ 	.byte	0xff
	.zero		1


	//   ....[111]....
        /*07fc*/ 	.word	0x00009a50
        /*0800*/ 	.word	0x00000000
        /*0804*/ 	.word	0x00000000
        /*0808*/ 	.short	0x010a
        /*080a*/ 	.byte	0xff
	.zero		1


	//   ....[112]....
        /*080c*/ 	.word	0x00009aa0
        /*0810*/ 	.word	0x00000002
        /*0814*/ 	.word	0x000000f0
        /*0818*/ 	.short	0x010a
        /*081a*/ 	.byte	0xff
	.zero		1


	//   ....[113]....
        /*081c*/ 	.word	0x00009b00
        /*0820*/ 	.word	0x00000002
        /*0824*/ 	.word	0x000000a0
        /*0828*/ 	.short	0x010a
        /*082a*/ 	.byte	0xff
	.zero		1


	//   ....[114]....
        /*082c*/ 	.word	0x00009b50
        /*0830*/ 	.word	0x00000002
        /*0834*/ 	.word	0x00000090
        /*0838*/ 	.short	0x010a
        /*083a*/ 	.byte	0xff
	.zero		1


	//   ....[115]....
        /*083c*/ 	.word	0x00009bb0
        /*0840*/ 	.word	0x00000000
        /*0844*/ 	.word	0x000000a0
        /*0848*/ 	.short	0x010a
        /*084a*/ 	.byte	0xff
	.zero		1


	//   ....[116]....
        /*084c*/ 	.word	0x00009c00
        /*0850*/ 	.word	0x00000000
        /*0854*/ 	.word	0x00000090
        /*0858*/ 	.short	0x010a
        /*085a*/ 	.byte	0xff
	.zero		1


	//   ....[117]....
        /*085c*/ 	.word	0x00009c60
        /*0860*/ 	.word	0x00000003
        /*0864*/ 	.word	0x000000d0
        /*0868*/ 	.short	0x010a
        /*086a*/ 	.byte	0xff
	.zero		1


	//   ....[118]....
        /*086c*/ 	.word	0x00009cc0
        /*0870*/ 	.word	0x00000000
        /*0874*/ 	.word	0x00000000
        /*0878*/ 	.short	0x010a
        /*087a*/ 	.byte	0xff
	.zero		1


	//   ....[119]....
        /*087c*/ 	.word	0x00009d20
        /*0880*/ 	.word	0x00000000
        /*0884*/ 	.word	0x00000000
        /*0888*/ 	.short	0x010a
        /*088a*/ 	.byte	0xff
	.zero		1


	//   ....[120]....
        /*088c*/ 	.word	0x00009d80
        /*0890*/ 	.word	0x00000000
        /*0894*/ 	.word	0x00000000
        /*0898*/ 	.short	0x010a
        /*089a*/ 	.byte	0xff
	.zero		1


	//   ....[121]....
        /*089c*/ 	.word	0x00009de0
        /*08a0*/ 	.word	0x00000000
        /*08a4*/ 	.word	0x00000000
        /*08a8*/ 	.short	0x010a
        /*08aa*/ 	.byte	0xff
	.zero		1


	//   ....[122]....
        /*08ac*/ 	.word	0x00009e40
        /*08b0*/ 	.word	0x00000000
        /*08b4*/ 	.word	0x00000000
        /*08b8*/ 	.short	0x010a
        /*08ba*/ 	.byte	0xff
	.zero		1


	//   ....[123]....
        /*08bc*/ 	.word	0x00009e90
        /*08c0*/ 	.word	0x0000000c
        /*08c4*/ 	.word	0x00000090
        /*08c8*/ 	.short	0x010a
        /*08ca*/ 	.byte	0xff
	.zero		1


	//   ....[124]....
        /*08cc*/ 	.word	0x00009ef0
        /*08d0*/ 	.word	0x00000000
        /*08d4*/ 	.word	0x00000088
        /*08d8*/ 	.short	0x010a
        /*08da*/ 	.byte	0xff
	.zero		1


	//   ....[125]....
        /*08dc*/ 	.word	0x00009f50
        /*08e0*/ 	.word	0x00000000
        /*08e4*/ 	.word	0x00000060
        /*08e8*/ 	.short	0x010a
        /*08ea*/ 	.byte	0xff
	.zero		1


	//   ....[126]....
        /*08ec*/ 	.word	0x00009fb0
        /*08f0*/ 	.word	0x00000000
        /*08f4*/ 	.word	0x00000068
        /*08f8*/ 	.short	0x010a
        /*08fa*/ 	.byte	0xff
	.zero		1


	//   ....[127]....
        /*08fc*/ 	.word	0x0000a010
        /*0900*/ 	.word	0x00000000
        /*0904*/ 	.word	0x00000070
        /*0908*/ 	.short	0x010a
        /*090a*/ 	.byte	0xff
	.zero		1


	//   ....[128]....
        /*090c*/ 	.word	0x0000a070
        /*0910*/ 	.word	0x00000000
        /*0914*/ 	.word	0x00000078
        /*0918*/ 	.short	0x010a
        /*091a*/ 	.byte	0xff
	.zero		1


	//   ....[129]....
        /*091c*/ 	.word	0x0000a0d0
        /*0920*/ 	.word	0x00000000
        /*0924*/ 	.word	0x00000060
        /*0928*/ 	.short	0x010a
        /*092a*/ 	.byte	0xff
	.zero		1


	//   ....[130]....
        /*092c*/ 	.word	0x0000a130
        /*0930*/ 	.word	0x00000000
        /*0934*/ 	.word	0x00000068
        /*0938*/ 	.short	0x010a
        /*093a*/ 	.byte	0xff
	.zero		1


	//   ....[131]....
        /*093c*/ 	.word	0x0000a190
        /*0940*/ 	.word	0x00000000
        /*0944*/ 	.word	0x00000070
        /*0948*/ 	.short	0x010a
        /*094a*/ 	.byte	0xff
	.zero		1


	//   ....[132]....
        /*094c*/ 	.word	0x0000a1e0
        /*0950*/ 	.word	0x00000003
        /*0954*/ 	.word	0x00000090
        /*0958*/ 	.short	0x010a
        /*095a*/ 	.byte	0xff
	.zero		1


	//   ....[133]....
        /*095c*/ 	.word	0x0000a240
        /*0960*/ 	.word	0x00000000
        /*0964*/ 	.word	0x00000040
        /*0968*/ 	.short	0x010a
        /*096a*/ 	.byte	0xff
	.zero		1


	//   ....[134]....
        /*096c*/ 	.word	0x0000a290
        /*0970*/ 	.word	0x00000065
        /*0974*/ 	.word	0x000000b0
        /*0978*/ 	.short	0x010a
        /*097a*/ 	.byte	0xff
	.zero		1


	//   ....[135]....
        /*097c*/ 	.word	0x0000a2e0
        /*0980*/ 	.word	0x00000003
        /*0984*/ 	.word	0x00000040
        /*0988*/ 	.short	0x010a
        /*098a*/ 	.byte	0xff
	.zero		1


	//   ....[136]....
        /*098c*/ 	.word	0x0000a330
        /*0990*/ 	.word	0x0000006d
        /*0994*/ 	.word	0x00000040
        /*0998*/ 	.short	0x010a
        /*099a*/ 	.byte	0xff
	.zero		1


	//   ....[137]....
        /*099c*/ 	.word	0x0000a380
        /*09a0*/ 	.word	0x0000006e
        /*09a4*/ 	.word	0x00000040
        /*09a8*/ 	.short	0x010a
        /*09aa*/ 	.byte	0xff
	.zero		1


	//----- nvinfo : EIATTR_NUM_MBARRIERS
	.align		4
.L_47:
        /*09ac*/ 	.byte	0x03, 0x38
        /*09ae*/ 	.short	0x0022


	//----- nvinfo : EIATTR_EXIT_INSTR_OFFSETS
	.align		4
        /*09b0*/ 	.byte	0x04, 0x1c
        /*09b2*/ 	.short	(.L_49 - .L_48)


	//   ....[0]....
.L_48:
        /*09b4*/ 	.word	0x00002bc0


	//   ....[1]....
        /*09b8*/ 	.word	0x000030d0


	//   ....[2]....
        /*09bc*/ 	.word	0x00003130


	//   ....[3]....
        /*09c0*/ 	.word	0x000040b0


	//   ....[4]....
        /*09c4*/ 	.word	0x00005230


	//   ....[5]....
        /*09c8*/ 	.word	0x00005270


	//   ....[6]....
        /*09cc*/ 	.word	0x000096f0


	//   ....[7]....
        /*09d0*/ 	.word	0x00009760


	//   ....[8]....
        /*09d4*/ 	.word	0x00009790


	//   ....[9]....
        /*09d8*/ 	.word	0x00009810


	//----- nvinfo : EIATTR_MAX_THREADS
	.align		4
.L_49:
        /*09dc*/ 	.byte	0x04, 0x05
        /*09de*/ 	.short	(.L_51 - .L_50)
.L_50:
        /*09e0*/ 	.word	0x00000100
        /*09e4*/ 	.word	0x00000001
        /*09e8*/ 	.word	0x00000001


	//----- nvinfo : EIATTR_CRS_STACK_SIZE
	.align		4
.L_51:
        /*09ec*/ 	.byte	0x04, 0x1e
        /*09ee*/ 	.short	(.L_53 - .L_52)
.L_52:
        /*09f0*/ 	.word	0x00000000


	//----- nvinfo : EIATTR_CBANK_PARAM_SIZE
	.align		4
.L_53:
        /*09f4*/ 	.byte	0x03, 0x19
        /*09f6*/ 	.short	0x0800


	//----- nvinfo : EIATTR_PARAM_CBANK
	.align		4
        /*09f8*/ 	.byte	0x04, 0x0a
        /*09fa*/ 	.short	(.L_55 - .L_54)
	.align		4
.L_54:
        /*09fc*/ 	.word	index@(.nv.constant0._ZN7cutlass13device_kernelINS_4gemm6kernel13GemmUniversalIN4cute5tupleIJiiiiEEENS1_10collective13CollectiveMmaINS1_35MainloopSm100TmaUmmaWarpSpecializedILi4ELi2ELi4ENS5_IJNS4_1CILi2EEENSA_ILi4EEENSA_ILi1EEEEEEEENS5_IJNSA_ILi64EEENSA_ILi256EEESG_EEENS_10bfloat16_tENS5_IJlSD_lEEESJ_SK_NS4_8TiledMMAINS4_8MMA_AtomIJNS4_20SM100_MMA_F16BF16_SSISJ_SJ_fLi64ELi256ELNS4_4UMMA5MajorE0ELSP_0ELNSO_7ScaleInE0ELSQ_0EEEEEENS4_6LayoutINS5_IJSD_SD_SD_EEENS5_IJNSA_ILi0EEESV_SV_EEEEENS5_IJNS4_10UnderscoreESY_SY_EEEEENS4_23SM90_TMA_LOAD_MULTICASTENS4_14ComposedLayoutINS4_7SwizzleILi3ELi4ELi3EEENS4_18smem_ptr_flag_bitsILi16EEENST_INS5_IJNSA_ILi8EEESG_EEENS5_IJSG_SD_EEEEEEEvNS4_8identityES11_S1B_vS1C_EENS_8epilogue10collective18CollectiveEpilogueINS1E_23Sm100TmaWarpSpecializedILi4ELi2ELi32ELb1ELb0EEEJSI_NS5_IJNST_ISG_SD_EES1J_EEESJ_SK_SJ_SK_NS1E_6fusion15FusionCallbacksIS1I_NS1L_17LinearCombinationISJ_fSJ_fLNS_15FloatRoundStyleE2EEESI_S1K_JEEENS4_5SM1004TMEM4LOAD26SM100_TMEM_LOAD_16dp256b8xENS4_13SM90_TMA_LOADES1B_NS4_17SM75_U32x4_LDSM_NENS4_14SM90_TMA_STOREES1B_NS4_17SM90_U32x4_STSM_NENS4_39AutoVectorizingCopyWithAssumedAlignmentILi128EEEEEEvvEEEEvNT_6ParamsE)
        /*0a00*/ 	.short	0x0380
        /*0a02*/ 	.short	0x0800


	//----- nvinfo : EIATTR_SW_WAR
	.align		4
.L_55:
        /*0a04*/ 	.byte	0x04, 0x36
        /*0a06*/ 	.short	(.L_57 - .L_56)
.L_56:
        /*0a08*/ 	.word	0x00000008
.L_57:


//--------------------- .nv.callgraph             --------------------------
	.section	.nv.callgraph,"",@"SHT_CUDA_CALLGRAPH"
	.align	4
	.sectionentsize	8
	.align		4
        /*0000*/ 	.word	0x00000000
	.align		4
        /*0004*/ 	.word	0xffffffff
	.align		4
        /*0008*/ 	.word	index@(_ZN7cutlass13device_kernelINS_4gemm6kernel13GemmUniversalIN4cute5tupleIJiiiiEEENS1_10collective13CollectiveMmaINS1_35MainloopSm100TmaUmmaWarpSpecializedILi4ELi2ELi4ENS5_IJNS4_1CILi2EEENSA_ILi4EEENSA_ILi1EEEEEEEENS5_IJNSA_ILi64EEENSA_ILi256EEESG_EEENS_10bfloat16_tENS5_IJlSD_lEEESJ_SK_NS4_8TiledMMAINS4_8MMA_AtomIJNS4_20SM100_MMA_F16BF16_SSISJ_SJ_fLi64ELi256ELNS4_4UMMA5MajorE0ELSP_0ELNSO_7ScaleInE0ELSQ_0EEEEEENS4_6LayoutINS5_IJSD_SD_SD_EEENS5_IJNSA_ILi0EEESV_SV_EEEEENS5_IJNS4_10UnderscoreESY_SY_EEEEENS4_23SM90_TMA_LOAD_MULTICASTENS4_14ComposedLayoutINS4_7SwizzleILi3ELi4ELi3EEENS4_18smem_ptr_flag_bitsILi16EEENST_INS5_IJNSA_ILi8EEESG_EEENS5_IJSG_SD_EEEEEEEvNS4_8identityES11_S1B_vS1C_EENS_8epilogue10collective18CollectiveEpilogueINS1E_23Sm100TmaWarpSpecializedILi4ELi2ELi32ELb1ELb0EEEJSI_NS5_IJNST_ISG_SD_EES1J_EEESJ_SK_SJ_SK_NS1E_6fusion15FusionCallbacksIS1I_NS1L_17LinearCombinationISJ_fSJ_fLNS_15FloatRoundStyleE2EEESI_S1K_JEEENS4_5SM1004TMEM4LOAD26SM100_TMEM_LOAD_16dp256b8xENS4_13SM90_TMA_LOADES1B_NS4_17SM75_U32x4_LDSM_NENS4_14SM90_TMA_STOREES1B_NS4_17SM90_U32x4_STSM_NENS4_39AutoVectorizingCopyWithAssumedAlignmentILi128EEEEEEvvEEEEvNT_6ParamsE)
	.align		4
        /*000c*/ 	.word	index@(__assertfail)
	.align		4
        /*0010*/ 	.word	0x00000000
	.align		4
        /*0014*/ 	.word	0xfffffffe
	.align		4
        /*0018*/ 	.word	0x00000000
	.align		4
        /*001c*/ 	.word	0xfffffffd
	.align		4
        /*0020*/ 	.word	0x00000000
	.align		4
        /*0024*/ 	.word	0xfffffffc


//--------------------- .nv.constant4             --------------------------
	.section	.nv.constant4,"a",@progbits
	.align	8
	.align		8
.nv.constant4:
        /*0000*/ 	.dword	__assertfail
	.align		8
        /*0008*/ 	.dword	__unnamed_1
	.align		8
        /*0010*/ 	.dword	__unnamed_2
	.align		8
        /*0018*/ 	.dword	_ZN40_INTERNAL_24570252_4_k_cu_dd77c618_233414cuda3std3__45__cpo5beginE
	.align		8
        /*0020*/ 	.dword	_ZN40_INTERNAL_24570252_4_k_cu_dd77c618_233414cuda3std3__45__cpo3endE
	.align		8
        /*0028*/ 	.dword	_ZN40_INTERNAL_24570252_4_k_cu_dd77c618_233414cuda3std3__45__cpo6cbeginE
	.align		8
        /*0030*/ 	.dword	_ZN40_INTERNAL_24570252_4_k_cu_dd77c618_233414cuda3std3__45__cpo4cendE
	.align		8
        /*0038*/ 	.dword	_ZN40_INTERNAL_24570252_4_k_cu_dd77c618_233414cuda3std3__442_GLOBAL__N__24570252_4_k_cu_dd77c618_233416ignoreE
	.align		8
        /*0040*/ 	.dword	_ZN40_INTERNAL_24570252_4_k_cu_dd77c618_233414cuda3std3__419piecewise_constructE
	.align		8
        /*0048*/ 	.dword	_ZN40_INTERNAL_24570252_4_k_cu_dd77c618_233414cuda3std3__48in_placeE
	.align		8
        /*0050*/ 	.dword	_ZN40_INTERNAL_24570252_4_k_cu_dd77c618_233414cuda3std6ranges3__45__cpo4swapE
	.align		8
        /*0058*/ 	.dword	_ZN40_INTERNAL_24570252_4_k_cu_dd77c618_233414cuda3std6ranges3__45__cpo9iter_moveE
	.align		8
        /*0060*/ 	.dword	_ZN40_INTERNAL_24570252_4_k_cu_dd77c618_233414cute7productE
	.align		8
        /*0068*/ 	.dword	_ZN40_INTERNAL_24570252_4_k_cu_dd77c618_233414cute1_E
	.align		8
        /*0070*/ 	.dword	$str$25
	.align		8
        /*0078*/ 	.dword	$str$26
	.align		8
        /*0080*/ 	.dword	$str$27
	.align		8
        /*0088*/ 	.dword	$str$28


//--------------------- .text._ZN7cutlass13device_kernelINS_4gemm6kernel13GemmUniversalIN4cute5tupleIJiiiiEEENS1_10collective13CollectiveMmaINS1_35MainloopSm100TmaUmmaWarpSpecializedILi4ELi2ELi4ENS5_IJNS4_1CILi2EEENSA_ILi4EEENSA_ILi1EEEEEEEENS5_IJNSA_ILi64EEENSA_ILi256EEESG_EEENS_10bfloat16_tENS5_IJlSD_lEEESJ_SK_NS4_8TiledMMAINS4_8MMA_AtomIJNS4_20SM100_MMA_F16BF16_SSISJ_SJ_fLi64ELi256ELNS4_4UMMA5MajorE0ELSP_0ELNSO_7ScaleInE0ELSQ_0EEEEEENS4_6LayoutINS5_IJSD_SD_SD_EEENS5_IJNSA_ILi0EEESV_SV_EEEEENS5_IJNS4_10UnderscoreESY_SY_EEEEENS4_23SM90_TMA_LOAD_MULTICASTENS4_14ComposedLayoutINS4_7SwizzleILi3ELi4ELi3EEENS4_18smem_ptr_flag_bitsILi16EEENST_INS5_IJNSA_ILi8EEESG_EEENS5_IJSG_SD_EEEEEEEvNS4_8identityES11_S1B_vS1C_EENS_8epilogue10collective18CollectiveEpilogueINS1E_23Sm100TmaWarpSpecializedILi4ELi2ELi32ELb1ELb0EEEJSI_NS5_IJNST_ISG_SD_EES1J_EEESJ_SK_SJ_SK_NS1E_6fusion15FusionCallbacksIS1I_NS1L_17LinearCombinationISJ_fSJ_fLNS_15FloatRoundStyleE2EEESI_S1K_JEEENS4_5SM1004TMEM4LOAD26SM100_TMEM_LOAD_16dp256b8xENS4_13SM90_TMA_LOADES1B_NS4_17SM75_U32x4_LDSM_NENS4_14SM90_TMA_STOREES1B_NS4_17SM90_U32x4_STSM_NENS4_39AutoVectorizingCopyWithAssumedAlignmentILi128EEEEEEvvEEEEvNT_6ParamsE --------------------------
	.section	.text._ZN7cutlass13device_kernelINS_4gemm6kernel13GemmUniversalIN4cute5tupleIJiiiiEEENS1_10collective13CollectiveMmaINS1_35MainloopSm100TmaUmmaWarpSpecializedILi4ELi2ELi4ENS5_IJNS4_1CILi2EEENSA_ILi4EEENSA_ILi1EEEEEEEENS5_IJNSA_ILi64EEENSA_ILi256EEESG_EEENS_10bfloat16_tENS5_IJlSD_lEEESJ_SK_NS4_8TiledMMAINS4_8MMA_AtomIJNS4_20SM100_MMA_F16BF16_SSISJ_SJ_fLi64ELi256ELNS4_4UMMA5MajorE0ELSP_0ELNSO_7ScaleInE0ELSQ_0EEEEEENS4_6LayoutINS5_IJSD_SD_SD_EEENS5_IJNSA_ILi0EEESV_SV_EEEEENS5_IJNS4_10UnderscoreESY_SY_EEEEENS4_23SM90_TMA_LOAD_MULTICASTENS4_14ComposedLayoutINS4_7SwizzleILi3ELi4ELi3EEENS4_18smem_ptr_flag_bitsILi16EEENST_INS5_IJNSA_ILi8EEESG_EEENS5_IJSG_SD_EEEEEEEvNS4_8identityES11_S1B_vS1C_EENS_8epilogue10collective18CollectiveEpilogueINS1E_23Sm100TmaWarpSpecializedILi4ELi2ELi32ELb1ELb0EEEJSI_NS5_IJNST_ISG_SD_EES1J_EEESJ_SK_SJ_SK_NS1E_6fusion15FusionCallbacksIS1I_NS1L_17LinearCombinationISJ_fSJ_fLNS_15FloatRoundStyleE2EEESI_S1K_JEEENS4_5SM1004TMEM4LOAD26SM100_TMEM_LOAD_16dp256b8xENS4_13SM90_TMA_LOADES1B_NS4_17SM75_U32x4_LDSM_NENS4_14SM90_TMA_STOREES1B_NS4_17SM90_U32x4_STSM_NENS4_39AutoVectorizingCopyWithAssumedAlignmentILi128EEEEEEvvEEEEvNT_6ParamsE,"ax",@progbits
	.align	128
.text._ZN7cutlass13device_kernelINS_4gemm6kernel13GemmUniversalIN4cute5tupleIJiiiiEEENS1_10collective13CollectiveMmaINS1_35MainloopSm100TmaUmmaWarpSpecializedILi4ELi2ELi4ENS5_IJNS4_1CILi2EEENSA_ILi4EEENSA_ILi1EEEEEEEENS5_IJNSA_ILi64EEENSA_ILi256EEESG_EEENS_10bfloat16_tENS5_IJlSD_lEEESJ_SK_NS4_8TiledMMAINS4_8MMA_AtomIJNS4_20SM100_MMA_F16BF16_SSISJ_SJ_fLi64ELi256ELNS4_4UMMA5MajorE0ELSP_0ELNSO_7ScaleInE0ELSQ_0EEEEEENS4_6LayoutINS5_IJSD_SD_SD_EEENS5_IJNSA_ILi0EEESV_SV_EEEEENS5_IJNS4_10UnderscoreESY_SY_EEEEENS4_23SM90_TMA_LOAD_MULTICASTENS4_14ComposedLayoutINS4_7SwizzleILi3ELi4ELi3EEENS4_18smem_ptr_flag_bitsILi16EEENST_INS5_IJNSA_ILi8EEESG_EEENS5_IJSG_SD_EEEEEEEvNS4_8identityES11_S1B_vS1C_EENS_8epilogue10collective18CollectiveEpilogueINS1E_23Sm100TmaWarpSpecializedILi4ELi2ELi32ELb1ELb0EEEJSI_NS5_IJNST_ISG_SD_EES1J_EEESJ_SK_SJ_SK_NS1E_6fusion15FusionCallbacksIS1I_NS1L_17LinearCombinationISJ_fSJ_fLNS_15FloatRoundStyleE2EEESI_S1K_JEEENS4_5SM1004TMEM4LOAD26SM100_TMEM_LOAD_16dp256b8xENS4_13SM90_TMA_LOADES1B_NS4_17SM75_U32x4_LDSM_NENS4_14SM90_TMA_STOREES1B_NS4_17SM90_U32x4_STSM_NENS4_39AutoVectorizingCopyWithAssumedAlignmentILi128EEEEEEvvEEEEvNT_6ParamsE:
        .type           _ZN7cutlass13device_kernelINS_4gemm6kernel13GemmUniversalIN4cute5tupleIJiiiiEEENS1_10collective13CollectiveMmaINS1_35MainloopSm100TmaUmmaWarpSpecializedILi4ELi2ELi4ENS5_IJNS4_1CILi2EEENSA_ILi4EEENSA_ILi1EEEEEEEENS5_IJNSA_ILi64EEENSA_ILi256EEESG_EEENS_10bfloat16_tENS5_IJlSD_lEEESJ_SK_NS4_8TiledMMAINS4_8MMA_AtomIJNS4_20SM100_MMA_F16BF16_SSISJ_SJ_fLi64ELi256ELNS4_4UMMA5MajorE0ELSP_0ELNSO_7ScaleInE0ELSQ_0EEEEEENS4_6LayoutINS5_IJSD_SD_SD_EEENS5_IJNSA_ILi0EEESV_SV_EEEEENS5_IJNS4_10UnderscoreESY_SY_EEEEENS4_23SM90_TMA_LOAD_MULTICASTENS4_14ComposedLayoutINS4_7SwizzleILi3ELi4ELi3EEENS4_18smem_ptr_flag_bitsILi16EEENST_INS5_IJNSA_ILi8EEESG_EEENS5_IJSG_SD_EEEEEEEvNS4_8identityES11_S1B_vS1C_EENS_8epilogue10collective18CollectiveEpilogueINS1E_23Sm100TmaWarpSpecializedILi4ELi2ELi32ELb1ELb0EEEJSI_NS5_IJNST_ISG_SD_EES1J_EEESJ_SK_SJ_SK_NS1E_6fusion15FusionCallbacksIS1I_NS1L_17LinearCombinationISJ_fSJ_fLNS_15FloatRoundStyleE2EEESI_S1K_JEEENS4_5SM1004TMEM4LOAD26SM100_TMEM_LOAD_16dp256b8xENS4_13SM90_TMA_LOADES1B_NS4_17SM75_U32x4_LDSM_NENS4_14SM90_TMA_STOREES1B_NS4_17SM90_U32x4_STSM_NENS4_39AutoVectorizingCopyWithAssumedAlignmentILi128EEEEEEvvEEEEvNT_6ParamsE,@function
        .size           _ZN7cutlass13device_kernelINS_4gemm6kernel13GemmUniversalIN4cute5tupleIJiiiiEEENS1_10collective13CollectiveMmaINS1_35MainloopSm100TmaUmmaWarpSpecializedILi4ELi2ELi4ENS5_IJNS4_1CILi2EEENSA_ILi4EEENSA_ILi1EEEEEEEENS5_IJNSA_ILi64EEENSA_ILi256EEESG_EEENS_10bfloat16_tENS5_IJlSD_lEEESJ_SK_NS4_8TiledMMAINS4_8MMA_AtomIJNS4_20SM100_MMA_F16BF16_SSISJ_SJ_fLi64ELi256ELNS4_4UMMA5MajorE0ELSP_0ELNSO_7ScaleInE0ELSQ_0EEEEEENS4_6LayoutINS5_IJSD_SD_SD_EEENS5_IJNSA_ILi0EEESV_SV_EEEEENS5_IJNS4_10UnderscoreESY_SY_EEEEENS4_23SM90_TMA_LOAD_MULTICASTENS4_14ComposedLayoutINS4_7SwizzleILi3ELi4ELi3EEENS4_18smem_ptr_flag_bitsILi16EEENST_INS5_IJNSA_ILi8EEESG_EEENS5_IJSG_SD_EEEEEEEvNS4_8identityES11_S1B_vS1C_EENS_8epilogue10collective18CollectiveEpilogueINS1E_23Sm100TmaWarpSpecializedILi4ELi2ELi32ELb1ELb0EEEJSI_NS5_IJNST_ISG_SD_EES1J_EEESJ_SK_SJ_SK_NS1E_6fusion15FusionCallbacksIS1I_NS1L_17LinearCombinationISJ_fSJ_fLNS_15FloatRoundStyleE2EEESI_S1K_JEEENS4_5SM1004TMEM4LOAD26SM100_TMEM_LOAD_16dp256b8xENS4_13SM90_TMA_LOADES1B_NS4_17SM75_U32x4_LDSM_NENS4_14SM90_TMA_STOREES1B_NS4_17SM90_U32x4_STSM_NENS4_39AutoVectorizingCopyWithAssumedAlignmentILi128EEEEEEvvEEEEvNT_6ParamsE,(.L_x_183 - _ZN7cutlass13device_kernelINS_4gemm6kernel13GemmUniversalIN4cute5tupleIJiiiiEEENS1_10collective13CollectiveMmaINS1_35MainloopSm100TmaUmmaWarpSpecializedILi4ELi2ELi4ENS5_IJNS4_1CILi2EEENSA_ILi4EEENSA_ILi1EEEEEEEENS5_IJNSA_ILi64EEENSA_ILi256EEESG_EEENS_10bfloat16_tENS5_IJlSD_lEEESJ_SK_NS4_8TiledMMAINS4_8MMA_AtomIJNS4_20SM100_MMA_F16BF16_SSISJ_SJ_fLi64ELi256ELNS4_4UMMA5MajorE0ELSP_0ELNSO_7ScaleInE0ELSQ_0EEEEEENS4_6LayoutINS5_IJSD_SD_SD_EEENS5_IJNSA_ILi0EEESV_SV_EEEEENS5_IJNS4_10UnderscoreESY_SY_EEEEENS4_23SM90_TMA_LOAD_MULTICASTENS4_14ComposedLayoutINS4_7SwizzleILi3ELi4ELi3EEENS4_18smem_ptr_flag_bitsILi16EEENST_INS5_IJNSA_ILi8EEESG_EEENS5_IJSG_SD_EEEEEEEvNS4_8identityES11_S1B_vS1C_EENS_8epilogue10collective18CollectiveEpilogueINS1E_23Sm100TmaWarpSpecializedILi4ELi2ELi32ELb1ELb0EEEJSI_NS5_IJNST_ISG_SD_EES1J_EEESJ_SK_SJ_SK_NS1E_6fusion15FusionCallbacksIS1I_NS1L_17LinearCombinationISJ_fSJ_fLNS_15FloatRoundStyleE2EEESI_S1K_JEEENS4_5SM1004TMEM4LOAD26SM100_TMEM_LOAD_16dp256b8xENS4_13SM90_TMA_LOADES1B_NS4_17SM75_U32x4_LDSM_NENS4_14SM90_TMA_STOREES1B_NS4_17SM90_U32x4_STSM_NENS4_39AutoVectorizingCopyWithAssumedAlignmentILi128EEEEEEvvEEEEvNT_6ParamsE)
        .other          _ZN7cutlass13device_kernelINS_4gemm6kernel13GemmUniversalIN4cute5tupleIJiiiiEEENS1_10collective13CollectiveMmaINS1_35MainloopSm100TmaUmmaWarpSpecializedILi4ELi2ELi4ENS5_IJNS4_1CILi2EEENSA_ILi4EEENSA_ILi1EEEEEEEENS5_IJNSA_ILi64EEENSA_ILi256EEESG_EEENS_10bfloat16_tENS5_IJlSD_lEEESJ_SK_NS4_8TiledMMAINS4_8MMA_AtomIJNS4_20SM100_MMA_F16BF16_SSISJ_SJ_fLi64ELi256ELNS4_4UMMA5MajorE0ELSP_0ELNSO_7ScaleInE0ELSQ_0EEEEEENS4_6LayoutINS5_IJSD_SD_SD_EEENS5_IJNSA_ILi0EEESV_SV_EEEEENS5_IJNS4_10UnderscoreESY_SY_EEEEENS4_23SM90_TMA_LOAD_MULTICASTENS4_14ComposedLayoutINS4_7SwizzleILi3ELi4ELi3EEENS4_18smem_ptr_flag_bitsILi16EEENST_INS5_IJNSA_ILi8EEESG_EEENS5_IJSG_SD_EEEEEEEvNS4_8identityES11_S1B_vS1C_EENS_8epilogue10collective18CollectiveEpilogueINS1E_23Sm100TmaWarpSpecializedILi4ELi2ELi32ELb1ELb0EEEJSI_NS5_IJNST_ISG_SD_EES1J_EEESJ_SK_SJ_SK_NS1E_6fusion15FusionCallbacksIS1I_NS1L_17LinearCombinationISJ_fSJ_fLNS_15FloatRoundStyleE2EEESI_S1K_JEEENS4_5SM1004TMEM4LOAD26SM100_TMEM_LOAD_16dp256b8xENS4_13SM90_TMA_LOADES1B_NS4_17SM75_U32x4_LDSM_NENS4_14SM90_TMA_STOREES1B_NS4_17SM90_U32x4_STSM_NENS4_39AutoVectorizingCopyWithAssumedAlignmentILi128EEEEEEvvEEEEvNT_6ParamsE,@"STO_CUDA_ENTRY STV_DEFAULT"
_ZN7cutlass13device_kernelINS_4gemm6kernel13GemmUniversalIN4cute5tupleIJiiiiEEENS1_10collective13CollectiveMmaINS1_35MainloopSm100TmaUmmaWarpSpecializedILi4ELi2ELi4ENS5_IJNS4_1CILi2EEENSA_ILi4EEENSA_ILi1EEEEEEEENS5_IJNSA_ILi64EEENSA_ILi256EEESG_EEENS_10bfloat16_tENS5_IJlSD_lEEESJ_SK_NS4_8TiledMMAINS4_8MMA_AtomIJNS4_20SM100_MMA_F16BF16_SSISJ_SJ_fLi64ELi256ELNS4_4UMMA5MajorE0ELSP_0ELNSO_7ScaleInE0ELSQ_0EEEEEENS4_6LayoutINS5_IJSD_SD_SD_EEENS5_IJNSA_ILi0EEESV_SV_EEEEENS5_IJNS4_10UnderscoreESY_SY_EEEEENS4_23SM90_TMA_LOAD_MULTICASTENS4_14ComposedLayoutINS4_7SwizzleILi3ELi4ELi3EEENS4_18smem_ptr_flag_bitsILi16EEENST_INS5_IJNSA_ILi8EEESG_EEENS5_IJSG_SD_EEEEEEEvNS4_8identityES11_S1B_vS1C_EENS_8epilogue10collective18CollectiveEpilogueINS1E_23Sm100TmaWarpSpecializedILi4ELi2ELi32ELb1ELb0EEEJSI_NS5_IJNST_ISG_SD_EES1J_EEESJ_SK_SJ_SK_NS1E_6fusion15FusionCallbacksIS1I_NS1L_17LinearCombinationISJ_fSJ_fLNS_15FloatRoundStyleE2EEESI_S1K_JEEENS4_5SM1004TMEM4LOAD26SM100_TMEM_LOAD_16dp256b8xENS4_13SM90_TMA_LOADES1B_NS4_17SM75_U32x4_LDSM_NENS4_14SM90_TMA_STOREES1B_NS4_17SM90_U32x4_STSM_NENS4_39AutoVectorizingCopyWithAssumedAlignmentILi128EEEEEEvvEEEEvNT_6ParamsE:
[----:B------:R-:W1:Y:S01]  /*0000*/  LDC R1, c[0x0][0x37c] ;  /* 0x0000df00ff017b82 */ /* 0x000e620000000800 */
[----:B------:R-:W2:Y:S01]  /*0010*/  S2R R97, SR_TID.X ;  /* 0x0000000000617919 */ /* 0x000ea20000002100 */
[----:B------:R-:W3:Y:S01]  /*0020*/  LDCU.64 UR8, c[0x0][0x890] ;  /* 0x00011200ff0877ac */ /* 0x000ee20008000a00 */
[----:B------:R-:W-:Y:S02]  /*0030*/  PRMT R85, RZ, 0x7610, R85 ;  /* 0x00007610ff557816 */ /* 0x000fe40000000055 */
[----:B------:R-:W-:Y:S02]  /*0040*/  ELECT P3, URZ, PT ;  /* 0x0000000000ff782f */ /* 0x000fe40003860000 */
[----:B---3--:R-:W-:-:S04]  /*0050*/  ISETP.NE.U32.AND P0, PT, RZ, UR8, PT ;  /* 0x00000008ff007c0c */ /* 0x008fc8000bf05070 */
[----:B------:R-:W-:Y:S02]  /*0060*/  ISETP.NE.AND.EX P1, PT, RZ, UR9, PT, P0 ;  /* 0x00000009ff007c0c */ /* 0x000fe4000bf25300 */
[----:B--2---:R-:W-:-:S05]  /*0070*/  SHF.R.U32.HI R86, RZ, 0x5, R97 ;  /* 0x00000005ff567819 */ /* 0x004fca0000011661 */
[----:B------:R-:W2:Y:S02]  /*0080*/  SHFL.IDX PT, R0, R86, RZ, 0x1f ;  /* 0x00001fff56007589 */ /* 0x000ea400000e0000 */
[----:B--2---:R-:W-:-:S04]  /*0090*/  R2UR UR17, R0 ;  /* 0x00000000001172ca */ /* 0x004fc800000e0000 */
[----:B-1----:R-:W-:Y:S05]  /*00a0*/  @P1 BRA `(.L_x_0) ;  /* 0x0000000000301947 */ /* 0x002fea0003800000 */
[----:B------:R-:W1:Y:S02]  /*00b0*/  LDCU.64 UR4, c[0x0][0x888] ;  /* 0x00011100ff0477ac */ /* 0x000e640008000a00 */
[----:B-1----:R-:W-:-:S04]  /*00c0*/  UISETP.NE.U32.AND UP0, UPT, UR4, URZ, UPT ;  /* 0x000000ff0400728c */ /* 0x002fc8000bf05070 */
[----:B------:R-:W-:-:S09]  /*00d0*/  UISETP.NE.AND.EX UP0, UPT, UR5, URZ, UPT, UP0 ;  /* 0x000000ff0500728c */ /* 0x000fd2000bf05300 */
[----:B------:R-:W-:Y:S05]  /*00e0*/  BRA.U !UP0, `(.L_x_1) ;  /* 0x0000000108147547 */ /* 0x000fea000b800000 */
[----:B------:R-:W1:Y:S01]  /*00f0*/  LDC.64 R2, c[0x0][0x888] ;  /* 0x00022200ff027b82 */ /* 0x000e620000000a00 */
[----:B------:R-:W1:Y:S02]  /*0100*/  LDCU.64 UR4, c[0x0][0x358] ;  /* 0x00006b00ff0477ac */ /* 0x000e640008000a00 */
[----:B-1----:R1:W5:Y:S01]  /*0110*/  LDG.E R41, desc[UR4][R2.64] ;  /* 0x0000000402297981 */ /* 0x002362000c1e1900 */
[----:B------:R-:W-:Y:S01]  /*0120*/  HFMA2 R85, -RZ, RZ, 0, 5.9604644775390625e-08 ;  /* 0x00000001ff557431 */ /* 0x000fe200000001ff */
[----:B------:R-:W-:Y:S05]  /*0130*/  BRA `(.L_x_0) ;  /* 0x00000000000c7947 */ /* 0x000fea0003800000 */
.L_x_1:
[----:B------:R-:W1:Y:S01]  /*0140*/  LDCU UR4, c[0x0][0x880] ;  /* 0x00011000ff0477ac */ /* 0x000e620008000800 */
[----:B------:R-:W-:Y:S01]  /*0150*/  HFMA2 R85, -RZ, RZ, 0, 5.9604644775390625e-08 ;  /* 0x00000001ff557431 */ /* 0x000fe200000001ff */
[----:B-1----:R-:W-:-:S07]  /*0160*/  MOV R41, UR4 ;  /* 0x0000000400297c02 */ /* 0x002fce0008000f00 */
.L_x_0:
[----:B------:R-:W2:Y:S02]  /*0170*/  LDCU.64 UR4, c[0x0][0x8b0] ;  /* 0x00011600ff0477ac */ /* 0x000ea40008000a00 */
[----:B--2---:R-:W-:-:S04]  /*0180*/  UISETP.NE.U32.AND UP0, UPT, UR4, URZ, UPT ;  /* 0x000000ff0400728c */ /* 0x004fc8000bf05070 */
[----:B------:R-:W-:-:S09]  /*0190*/  UISETP.NE.AND.EX UP0, UPT, UR5, URZ, UPT, UP0 ;  /* 0x000000ff0500728c */ /* 0x000fd2000bf05300 */
[----:B------:R-:W-:Y:S05]  /*01a0*/  BRA.U UP0, `(.L_x_2) ;  /* 0x0000000100287547 */ /* 0x000fea000b800000 */
[----:B------:R-:W2:Y:S02]  /*01b0*/  LDCU.64 UR4, c[0x0][0x8a8] ;  /* 0x00011500ff0477ac */ /* 0x000ea40008000a00 */
[----:B--2---:R-:W-:-:S04]  /*01c0*/  UISETP.NE.U32.AND UP0, UPT, UR4, URZ, UPT ;  /* 0x000000ff0400728c */ /* 0x004fc8000bf05070 */
[----:B------:R-:W-:-:S09]  /*01d0*/  UISETP.NE.AND.EX UP0, UPT, UR5, URZ, UPT, UP0 ;  /* 0x000000ff0500728c */ /* 0x000fd2000bf05300 */
[----:B------:R-:W-:Y:S05]  /*01e0*/  BRA.U !UP0, `(.L_x_3) ;  /* 0x0000000108107547 */ /* 0x000fea000b800000 */
[----:B------:R-:W2:Y:S01]  /*01f0*/  LDC.64 R38, c[0x0][0x8a8] ;  /* 0x00022a00ff267b82 */ /* 0x000ea20000000a00 */
[----:B------:R-:W2:Y:S02]  /*0200*/  LDCU.64 UR4, c[0x0][0x358] ;  /* 0x00006b00ff0477ac */ /* 0x000ea40008000a00 */
[----:B--2---:R2:W5:Y:S01]  /*0210*/  LDG.E R38, desc[UR4][R38.64] ;  /* 0x0000000426267981 */ /* 0x004562000c1e1900 */
[----:B------:R-:W-:Y:S05]  /*0220*/  BRA `(.L_x_2) ;  /* 0x0000000000087947 */ /* 0x000fea0003800000 */
.L_x_3:
[----:B------:R-:W2:Y:S02]  /*0230*/  LDCU UR4, c[0x0][0x8a0] ;  /* 0x00011400ff0477ac */ /* 0x000ea40008000800 */
[----:B--2---:R-:W-:Y:S02]  /*0240*/  MOV R38, UR4 ;  /* 0x0000000400267c02 */ /* 0x004fe40008000f00 */
.L_x_2:
[----:B------:R-:W-:Y:S01]  /*0250*/  IMAD.U32 R0, RZ, RZ, UR17 ;  /* 0x00000011ff007e24 */ /* 0x000fe2000f8e00ff */
[----:B------:R-:W-:Y:S04]  /*0260*/  BSSY.RECONVERGENT B0, `(.L_x_4) ;  /* 0x000000c000007945 */ /* 0x000fe80003800200 */
[C---:B------:R-:W-:Y:S02]  /*0270*/  ISETP.NE.OR P2, PT, R0.reuse, 0x1, !P3 ;  /* 0x000000010000780c */ /* 0x040fe40005f45670 */
[----:B------:R-:W-:-:S11]  /*0280*/  ISETP.NE.OR P1, PT, R0, 0x3, !P3 ;  /* 0x000000030000780c */ /* 0x000fd60005f25670 */
[----:B------:R-:W-:Y:S05]  /*0290*/  @P2 BRA `(.L_x_5) ;  /* 0x0000000000202947 */ /* 0x000fea0003800000 */
[----:B------:R-:W3:Y:S02]  /*02a0*/  LDCU.64 UR4, c[0x0][0x348] ;  /* 0x00006900ff0477ac */ /* 0x000ee40008000a00 */
[----:B---3--:R-:W-:Y:S02]  /*02b0*/  UIADD3 UR6, UP1, UPT, UR4, 0x80, URZ ;  /* 0x0000008004067890 */ /* 0x008fe4000ff3e0ff */
[----:B------:R-:W-:Y:S02]  /*02c0*/  UIADD3 UR4, UP0, UPT, UR4, 0x180, URZ ;  /* 0x0000018004047890 */ /* 0x000fe4000ff1e0ff */
[----:B------:R-:W-:Y:S02]  /*02d0*/  UIADD3.X UR7, UPT, UPT, URZ, UR5, URZ, UP1, !UPT ;  /* 0x00000005ff077290 */ /* 0x000fe40008ffe4ff */
[----:B------:R-:W-:-:S07]  /*02e0*/  UIADD3.X UR5, UPT, UPT, URZ, UR5, URZ, UP0, !UPT ;  /* 0x00000005ff057290 */ /* 0x000fce00087fe4ff */
[----:B------:R3:W-:Y:S02]  /*02f0*/  UTMACCTL.PF [UR6] ;  /* 0x00000000060079b9 */ /* 0x0007e40008040000 */
[----:B------:R3:W-:Y:S02]  /*0300*/  UTMACCTL.PF [UR4] ;  /* 0x00000000040079b9 */ /* 0x0007e40008040000 */
[----:B---3--:R-:W-:Y:S01]  /*0310*/  NOP ;  /* 0x0000000000007918 */ /* 0x008fe20000000000 */
.L_x_5:
[----:B------:R-:W-:Y:S05]  /*0320*/  BSYNC.RECONVERGENT B0 ;  /* 0x0000000000007941 */ /* 0x000fea0003800200 */
.L_x_4:
[----:B------:R-:W-:Y:S04]  /*0330*/  BSSY.RECONVERGENT B0, `(.L_x_6) ;  /* 0x000000a000007945 */ /* 0x000fe80003800200 */
        /* <DEDUP_REMOVED lines=9> */
.L_x_7:
[----:B------:R-:W-:Y:S05]  /*03d0*/  BSYNC.RECONVERGENT B0 ;  /* 0x0000000000007941 */ /* 0x000fea0003800200 */
.L_x_6:
[----:B------:R-:W3:Y:S01]  /*03e0*/  LDCU.64 UR4, c[0x0][0x888] ;  /* 0x00011100ff0477ac */ /* 0x000ee20008000a00 */
[----:B------:R-:W-:Y:S01]  /*03f0*/  ISETP.NE.AND.EX P0, PT, RZ, UR9, PT, P0 ;  /* 0x00000009ff007c0c */ /* 0x000fe2000bf05300 */
[----:B------:R-:W-:Y:S01]  /*0400*/  UPLOP3.LUT UP5, UPT, UPT, UPT, UPT, 0x80, 0x8 ;  /* 0x000000000008789c */ /* 0x000fe20003faf070 */
[----:B---3--:R-:W-:-:S04]  /*0410*/  ISETP.NE.U32.AND P1, PT, RZ, UR4, PT ;  /* 0x00000004ff007c0c */ /* 0x008fc8000bf25070 */
[----:B------:R-:W-:-:S13]  /*0420*/  ISETP.NE.AND.EX P1, PT, RZ, UR5, PT, P1 ;  /* 0x00000005ff007c0c */ /* 0x000fda000bf25310 */
[----:B------:R-:W-:Y:S05]  /*0430*/  @P1 BRA P0, `(.L_x_8) ;  /* 0x0000000000281947 */ /* 0x000fea0000000000 */
[----:B------:R-:W-:Y:S01]  /*0440*/  UISETP.NE.U32.AND UP0, UPT, UR8, URZ, UPT ;  /* 0x000000ff0800728c */ /* 0x000fe2000bf05070 */
[----:B-----5:R-:W-:Y:S01]  /*0450*/  FSETP.NEU.AND P0, PT, R41, RZ, PT ;  /* 0x000000ff2900720b */ /* 0x020fe20003f0d000 */
[----:B------:R-:W-:Y:S02]  /*0460*/  UISETP.NE.U32.AND UP2, UPT, UR4, URZ, UPT ;  /* 0x000000ff0400728c */ /* 0x000fe4000bf45070 */
[----:B------:R-:W-:Y:S02]  /*0470*/  UISETP.NE.AND.EX UP1, UPT, UR9, URZ, UPT, UP0 ;  /* 0x000000ff0900728c */ /* 0x000fe4000bf25300 */
[----:B------:R-:W-:-:S04]  /*0480*/  UISETP.NE.AND.EX UP0, UPT, UR5, URZ, UPT, UP2 ;  /* 0x000000ff0500728c */ /* 0x000fc8000bf05320 */
[----:B------:R-:W-:-:S04]  /*0490*/  USEL UR4, URZ, 0xffffffff, UP0 ;  /* 0xffffffffff047887 */ /* 0x000fc80008000000 */
[----:B------:R-:W-:Y:S01]  /*04a0*/  VOTEU.ANY UP0, P0 ;  /* 0x0000000000ff7886 */ /* 0x000fe20000000100 */
[----:B------:R-:W-:-:S04]  /*04b0*/  @!UP1 USEL UR4, URZ, 0xffffffff, UP0 ;  /* 0xffffffffff049887 */ /* 0x000fc80008000000 */
[----:B------:R-:W-:-:S04]  /*04c0*/  ULOP3.LUT UR4, UR4, 0x1, URZ, 0xc0, !UPT ;  /* 0x0000000104047892 */ /* 0x000fc8000f8ec0ff */
[----:B------:R-:W-:-:S11]  /*04d0*/  UISETP.NE.U32.AND UP5, UPT, UR4, 0x1, UPT ;  /* 0x000000010400788c */ /* 0x000fd6000bfa5070 */
.L_x_8:
[----:B-1----:R-:W1:Y:S01]  /*04e0*/  SHFL.IDX PT, R2, R86, RZ, 0x1f ;  /* 0x00001fff56027589 */ /* 0x002e6200000e0000 */
[----:B------:R-:W-:-:S04]  /*04f0*/  UISETP.NE.AND UP0, UPT, UR17, 0x2, UPT ;  /* 0x000000021100788c */ /* 0x000fc8000bf05270 */
[----:B------:R-:W-:Y:S01]  /*0500*/  USEL UR48, URZ, 0x1, UP0 ;  /* 0x00000001ff307887 */ /* 0x000fe20008000000 */
[----:B-1----:R-:W-:-:S13]  /*0510*/  ISETP.NE.AND P0, PT, R2, RZ, PT ;  /* 0x000000ff0200720c */ /* 0x002fda0003f05270 */
[----:B------:R-:W-:Y:S05]  /*0520*/  @P0 BRA `(.L_x_9) ;  /* 0x0000000000580947 */ /* 0x000fea0003800000 */
[----:B------:R-:W1:Y:S01]  /*0530*/  S2UR UR4, SR_CgaCtaId ;  /* 0x00000000000479c3 */ /* 0x000e620000008800 */
[----:B------:R-:W-:Y:S01]  /*0540*/  UMOV UR5, 0x400 ;  /* 0x0000040000057882 */ /* 0x000fe20000000000 */
[----:B------:R-:W-:Y:S01]  /*0550*/  UMOV UR8, 0x1 ;  /* 0x0000000100087882 */ /* 0x000fe20000000000 */
[----:B------:R-:W-:Y:S01]  /*0560*/  UMOV UR6, 0x5 ;  /* 0x0000000500067882 */ /* 0x000fe20000000000 */
[----:B------:R-:W-:-:S04]  /*0570*/  UIADD3 UR8, UPT, UPT, -UR8, 0x100000, URZ ;  /* 0x0010000008087890 */ /* 0x000fc8000fffe1ff */
[----:B------:R-:W-:Y:S02]  /*0580*/  USHF.L.U32 UR9, UR8, 0xb, URZ ;  /* 0x0000000b08097899 */ /* 0x000fe400080006ff */
[----:B------:R-:W-:Y:S02]  /*0590*/  USHF.L.U32 UR8, UR8, 0x1, URZ ;  /* 0x0000000108087899 */ /* 0x000fe400080006ff */
[----:B------:R-:W-:-:S04]  /*05a0*/  UIADD3 UR6, UPT, UPT, -UR6, 0x100000, URZ ;  /* 0x0010000006067890 */ /* 0x000fc8000fffe1ff */
[----:B------:R-:W-:Y:S02]  /*05b0*/  USHF.L.U32 UR7, UR6, 0xb, URZ ;  /* 0x0000000b06077899 */ /* 0x000fe400080006ff */
[----:B------:R-:W-:Y:S01]  /*05c0*/  USHF.L.U32 UR6, UR6, 0x1, URZ ;  /* 0x0000000106067899 */ /* 0x000fe200080006ff */
[----:B------:R-:W-:Y:S01]  /*05d0*/  ELECT P0, URZ, PT ;  /* 0x0000000000ff782f */ /* 0x000fe20003800000 */
[----:B-1----:R-:W-:Y:S01]  /*05e0*/  ULEA UR4, UR4, UR5, 0x18 ;  /* 0x0000000504047291 */ /* 0x002fe2000f8ec0ff */
[----:B------:R-:W1:Y:S11]  /*05f0*/  FENCE.VIEW.ASYNC.S ;  /* 0x00000000000073c6 */ /* 0x000e760000000000 */
[----:B-1----:R1:W3:Y:S01]  /*0600*/  SYNCS.EXCH.64 URZ, [UR4], UR8 ;  /* 0x0000000804ff75b2 */ /* 0x0022e20008000100 */
[----:B------:R1:W4:Y:S01]  /*0610*/  SYNCS.EXCH.64 URZ, [UR4+0x20], UR6 ;  /* 0x0000200604ff75b2 */ /* 0x0003220008000100 */
[----:B------:R1:W1:Y:S01]  /*0620*/  SYNCS.EXCH.64 URZ, [UR4+0x8], UR8 ;  /* 0x0000080804ff75b2 */ /* 0x0002620008000100 */
[----:B------:R1:W1:Y:S01]  /*0630*/  SYNCS.EXCH.64 URZ, [UR4+0x28], UR6 ;  /* 0x0000280604ff75b2 */ /* 0x0002620008000100 */
[----:B------:R1:W1:Y:S01]  /*0640*/  SYNCS.EXCH.64 URZ, [UR4+0x10], UR8 ;  /* 0x0000100804ff75b2 */ /* 0x0002620008000100 */
[----:B------:R1:W1:Y:S01]  /*0650*/  SYNCS.EXCH.64 URZ, [UR4+0x30], UR6 ;  /* 0x0000300604ff75b2 */ /* 0x0002620008000100 */
[----:B------:R1:W1:Y:S01]  /*0660*/  SYNCS.EXCH.64 URZ, [UR4+0x18], UR8 ;  /* 0x0000180804ff75b2 */ /* 0x0002620008000100 */
[----:B------:R1:W1:Y:S01]  /*0670*/  SYNCS.EXCH.64 URZ, [UR4+0x38], UR6 ;  /* 0x0000380604ff75b2 */ /* 0x0002620008000100 */
[----:B------:R-:W-:Y:S01]  /*0680*/  NOP ;  /* 0x0000000000007918 */ /* 0x000fe20000000000 */
.L_x_9:
[----:B------:R-:W2:Y:S01]  /*0690*/  SHFL.IDX PT, R2, R86, RZ, 0x1f ;  /* 0x00001fff56027589 */ /* 0x000ea200000e0000 */
[----:B------:R-:W-:Y:S01]  /*06a0*/  NOP ;  /* 0x0000000000007918 */ /* 0x000fe20000000000 */
[----:B--2---:R-:W-:-:S13]  /*06b0*/  ISETP.NE.AND P0, PT, R2, 0x1, PT ;  /* 0x000000010200780c */ /* 0x004fda0003f05270 */
[----:B------:R-:W-:Y:S05]  /*06c0*/  @P0 BRA `(.L_x_10) ;  /* 0x0000000000580947 */ /* 0x000fea0003800000 */
[----:B-1----:R-:W1:Y:S01]  /*06d0*/  S2UR UR4, SR_CgaCtaId ;  /* 0x00000000000479c3 */ /* 0x002e620000008800 */
        /* <DEDUP_REMOVED lines=12> */
[----:B-1----:R2:W1:Y:S01]  /*07a0*/  SYNCS.EXCH.64 URZ, [UR4+0x40], UR8 ;  /* 0x0000400804ff75b2 */ /* 0x0024620008000100 */
[----:B------:R2:W1:Y:S01]  /*07b0*/  SYNCS.EXCH.64 URZ, [UR4+0x60], UR6 ;  /* 0x0000600604ff75b2 */ /* 0x0004620008000100 */
[----:B------:R2:W1:Y:S01]  /*07c0*/  SYNCS.EXCH.64 URZ, [UR4+0x48], UR8 ;  /* 0x0000480804ff75b2 */ /* 0x0004620008000100 */
[----:B------:R2:W1:Y:S01]  /*07d0*/  SYNCS.EXCH.64 URZ, [UR4+0x68], UR6 ;  /* 0x0000680604ff75b2 */ /* 0x0004620008000100 */
[----:B------:R2:W1:Y:S01]  /*07e0*/  SYNCS.EXCH.64 URZ, [UR4+0x50], UR8 ;  /* 0x0000500804ff75b2 */ /* 0x0004620008000100 */
[----:B------:R2:W1:Y:S01]  /*07f0*/  SYNCS.EXCH.64 URZ, [UR4+0x70], UR6 ;  /* 0x0000700604ff75b2 */ /* 0x0004620008000100 */
[----:B------:R2:W1:Y:S01]  /*0800*/  SYNCS.EXCH.64 URZ, [UR4+0x58], UR8 ;  /* 0x0000580804ff75b2 */ /* 0x0004620008000100 */
[----:B------:R2:W1:Y:S02]  /*0810*/  SYNCS.EXCH.64 URZ, [UR4+0x78], UR6 ;  /* 0x0000780604ff75b2 */ /* 0x0004640008000100 */
[----:B--2---:R-:W-:Y:S01]  /*0820*/  NOP ;  /* 0x0000000000007918 */ /* 0x004fe20000000000 */
.L_x_10:
[----:B------:R-:W2:Y:S01]  /*0830*/  SHFL.IDX PT, R2, R86, RZ, 0x1f ;  /* 0x00001fff56027589 */ /* 0x000ea200000e0000 */
[----:B------:R-:W-:Y:S01]  /*0840*/  NOP ;  /* 0x0000000000007918 */ /* 0x000fe20000000000 */
[----:B--2---:R-:W-:-:S13]  /*0850*/  ISETP.NE.AND P0, PT, R2, 0x3, PT ;  /* 0x000000030200780c */ /* 0x004fda0003f05270 */
[----:B------:R-:W-:Y:S05]  /*0860*/  @P0 BRA `(.L_x_11) ;  /* 0x0000000000300947 */ /* 0x000fea0003800000 */
[----:B-1----:R-:W1:Y:S01]  /*0870*/  S2UR UR4, SR_CgaCtaId ;  /* 0x00000000000479c3 */ /* 0x002e620000008800 */
[----:B------:R-:W-:Y:S01]  /*0880*/  UMOV UR6, 0x400 ;  /* 0x0000040000067882 */ /* 0x000fe20000000000 */
[----:B------:R-:W-:Y:S01]  /*0890*/  UMOV UR5, 0x20 ;  /* 0x0000002000057882 */ /* 0x000fe20000000000 */
[----:B------:R-:W-:Y:S01]  /*08a0*/  ELECT P0, URZ, PT ;  /* 0x0000000000ff782f */ /* 0x000fe20003800000 */
[----:B-1----:R-:W-:Y:S02]  /*08b0*/  ULEA UR6, UR4, UR6, 0x18 ;  /* 0x0000000604067291 */ /* 0x002fe4000f8ec0ff */
[----:B------:R-:W-:-:S04]  /*08c0*/  UIADD3 UR4, UPT, UPT, -UR5, 0x100000, URZ ;  /* 0x0010000005047890 */ /* 0x000fc8000fffe1ff */
[----:B------:R-:W-:Y:S02]  /*08d0*/  USHF.L.U32 UR5, UR4, 0xb, URZ ;  /* 0x0000000b04057899 */ /* 0x000fe400080006ff */
[----:B------:R-:W-:Y:S01]  /*08e0*/  USHF.L.U32 UR4, UR4, 0x1, URZ ;  /* 0x0000000104047899 */ /* 0x000fe200080006ff */
[----:B------:R-:W1:Y:S11]  /*08f0*/  FENCE.VIEW.ASYNC.S ;  /* 0x00000000000073c6 */ /* 0x000e760000000000 */
[----:B-1----:R2:W1:Y:S01]  /*0900*/  SYNCS.EXCH.64 URZ, [UR6+0x80], UR4 ;  /* 0x0000800406ff75b2 */ /* 0x0024620008000100 */
[----:B------:R2:W1:Y:S02]  /*0910*/  SYNCS.EXCH.64 URZ, [UR6+0x88], UR4 ;  /* 0x0000880406ff75b2 */ /* 0x0004640008000100 */
[----:B--2---:R-:W-:Y:S01]  /*0920*/  NOP ;  /* 0x0000000000007918 */ /* 0x004fe20000000000 */
.L_x_11:
[----:B------:R-:W2:Y:S01]  /*0930*/  SHFL.IDX PT, R2, R86, RZ, 0x1f ;  /* 0x00001fff56027589 */ /* 0x000ea200000e0000 */
[----:B------:R-:W-:Y:S01]  /*0940*/  NOP ;  /* 0x0000000000007918 */ /* 0x000fe20000000000 */
[----:B--2---:R-:W-:-:S13]  /*0950*/  ISETP.NE.AND P0, PT, R2, 0x4, PT ;  /* 0x000000040200780c */ /* 0x004fda0003f05270 */
[----:B------:R-:W-:Y:S05]  /*0960*/  @P0 BRA `(.L_x_12) ;  /* 0x00000000004c0947 */ /* 0x000fea0003800000 */
[----:B-1----:R-:W1:Y:S01]  /*0970*/  S2UR UR6, SR_CgaCtaId ;  /* 0x00000000000679c3 */ /* 0x002e620000008800 */
[----:B------:R-:W-:Y:S01]  /*0980*/  UMOV UR4, 0x720 ;  /* 0x0000072000047882 */ /* 0x000fe20000000000 */
[----:B------:R-:W-:Y:S01]  /*0990*/  UMOV UR5, 0x400 ;  /* 0x0000040000057882 */ /* 0x000fe20000000000 */
[----:B------:R-:W-:Y:S01]  /*09a0*/  USEL UR4, UR4, 0x620, UP5 ;  /* 0x0000062004047887 */ /* 0x000fe2000a800000 */
[----:B------:R-:W-:Y:S01]  /*09b0*/  UMOV UR8, 0x1 ;  /* 0x0000000100087882 */ /* 0x000fe20000000000 */
[----:B------:R-:W-:Y:S01]  /*09c0*/  ELECT P0, URZ, PT ;  /* 0x0000000000ff782f */ /* 0x000fe20003800000 */
[----:B------:R-:W-:-:S04]  /*09d0*/  UIADD3 UR8, UPT, UPT, -UR8, 0x100000, URZ ;  /* 0x0010000008087890 */ /* 0x000fc8000fffe1ff */
[----:B------:R-:W-:Y:S02]  /*09e0*/  USHF.L.U32 UR9, UR8, 0xb, URZ ;  /* 0x0000000b08097899 */ /* 0x000fe400080006ff */
[----:B------:R-:W-:Y:S02]  /*09f0*/  USHF.L.U32 UR8, UR8, 0x1, URZ ;  /* 0x0000000108087899 */ /* 0x000fe400080006ff */
[----:B-1----:R-:W-:Y:S02]  /*0a00*/  ULEA UR6, UR6, UR5, 0x18 ;  /* 0x0000000506067291 */ /* 0x002fe4000f8ec0ff */
[----:B------:R-:W-:-:S04]  /*0a10*/  UIADD3 UR4, UPT, UPT, -UR4, 0x100000, URZ ;  /* 0x0010000004047890 */ /* 0x000fc8000fffe1ff */
[----:B------:R-:W-:Y:S02]  /*0a20*/  USHF.L.U32 UR5, UR4, 0xb, URZ ;  /* 0x0000000b04057899 */ /* 0x000fe400080006ff */
[----:B------:R-:W-:Y:S01]  /*0a30*/  USHF.L.U32 UR4, UR4, 0x1, URZ ;  /* 0x0000000104047899 */ /* 0x000fe200080006ff */
[----:B------:R-:W1:Y:S03]  /*0a40*/  FENCE.VIEW.ASYNC.S ;  /* 0x00000000000073c6 */ /* 0x000e660000000000 */
[----:B-1----:R2:W1:Y:S08]  /*0a50*/  SYNCS.EXCH.64 URZ, [UR6+0x90], UR8 ;  /* 0x0000900806ff75b2 */ /* 0x0024700008000100 */
[----:B------:R2:W1:Y:S01]  /*0a60*/  SYNCS.EXCH.64 URZ, [UR6+0xa0], UR4 ;  /* 0x0000a00406ff75b2 */ /* 0x0004620008000100 */
[----:B------:R2:W1:Y:S01]  /*0a70*/  SYNCS.EXCH.64 URZ, [UR6+0x98], UR8 ;  /* 0x0000980806ff75b2 */ /* 0x0004620008000100 */
[----:B------:R2:W1:Y:S02]  /*0a80*/  SYNCS.EXCH.64 URZ, [UR6+0xa8], UR4 ;  /* 0x0000a80406ff75b2 */ /* 0x0004640008000100 */
[----:B--2---:R-:W-:Y:S01]  /*0a90*/  NOP ;  /* 0x0000000000007918 */ /* 0x004fe20000000000 */
.L_x_12:
        /* <DEDUP_REMOVED lines=26> */
.L_x_13:
[----:B------:R-:W2:Y:S01]  /*0c40*/  SHFL.IDX PT, R2, R86, RZ, 0x1f ;  /* 0x00001fff56027589 */ /* 0x000ea200000e0000 */
[----:B------:R-:W-:Y:S01]  /*0c50*/  NOP ;  /* 0x0000000000007918 */ /* 0x000fe20000000000 */
[----:B--2---:R-:W-:-:S13]  /*0c60*/  ISETP.NE.AND P0, PT, R2, 0x3, PT ;  /* 0x000000030200780c */ /* 0x004fda0003f05270 */
[----:B------:R-:W-:Y:S05]  /*0c70*/  @P0 BRA `(.L_x_14) ;  /* 0x0000000000380947 */ /* 0x000fea0003800000 */
[----:B------:R-:W2:Y:S01]  /*0c80*/  S2UR UR5, SR_CgaCtaId ;  /* 0x00000000000579c3 */ /* 0x000ea20000008800 */
[----:B-1----:R-:W-:Y:S01]  /*0c90*/  UMOV UR4, 0x400 ;  /* 0x0000040000047882 */ /* 0x002fe20000000000 */
[----:B------:R-:W-:Y:S01]  /*0ca0*/  UMOV UR6, 0x20 ;  /* 0x0000002000067882 */ /* 0x000fe20000000000 */
[----:B------:R-:W-:Y:S01]  /*0cb0*/  ELECT P0, URZ, PT ;  /* 0x0000000000ff782f */ /* 0x000fe20003800000 */
[----:B------:R-:W-:-:S04]  /*0cc0*/  UIADD3 UR6, UPT, UPT, -UR6, 0x100000, URZ ;  /* 0x0010000006067890 */ /* 0x000fc8000fffe1ff */
[----:B------:R-:W-:Y:S02]  /*0cd0*/  USHF.L.U32 UR7, UR6, 0xb, URZ ;  /* 0x0000000b06077899 */ /* 0x000fe400080006ff */
[----:B------:R-:W-:Y:S02]  /*0ce0*/  USHF.L.U32 UR6, UR6, 0x1, URZ ;  /* 0x0000000106067899 */ /* 0x000fe400080006ff */
[----:B--2---:R-:W-:Y:S01]  /*0cf0*/  ULEA UR4, UR5, UR4, 0x18 ;  /* 0x0000000405047291 */ /* 0x004fe2000f8ec0ff */
[----:B------:R-:W1:Y:S11]  /*0d00*/  FENCE.VIEW.ASYNC.S ;  /* 0x00000000000073c6 */ /* 0x000e760000000000 */
[----:B-1----:R2:W1:Y:S01]  /*0d10*/  SYNCS.EXCH.64 URZ, [UR4+0xf0], UR6 ;  /* 0x0000f00604ff75b2 */ /* 0x0024620008000100 */
[----:B------:R2:W1:Y:S01]  /*0d20*/  SYNCS.EXCH.64 URZ, [UR4+0x100], UR6 ;  /* 0x0001000604ff75b2 */ /* 0x0004620008000100 */
[----:B------:R2:W1:Y:S01]  /*0d30*/  SYNCS.EXCH.64 URZ, [UR4+0xf8], UR6 ;  /* 0x0000f80604ff75b2 */ /* 0x0004620008000100 */
[----:B------:R2:W1:Y:S02]  /*0d40*/  SYNCS.EXCH.64 URZ, [UR4+0x108], UR6 ;  /* 0x0001080604ff75b2 */ /* 0x0004640008000100 */
[----:B--2---:R-:W-:Y:S01]  /*0d50*/  NOP ;  /* 0x0000000000007918 */ /* 0x004fe20000000000 */
.L_x_14:
[----:B------:R-:W2:Y:S01]  /*0d60*/  LDCU UR33, c[0x0][0x36c] ;  /* 0x00006d80ff2177ac */ /* 0x000ea20008000800 */
[----:B------:R-:W-:Y:S01]  /*0d70*/  ISETP.NE.OR P3, PT, R0, 0x2, !P3 ;  /* 0x000000020000780c */ /* 0x000fe20005f65670 */
[----:B------:R-:W-:Y:S01]  /*0d80*/  NOP ;  /* 0x0000000000007918 */ /* 0x000fe20000000000 */
[----:B------:R-:W-:Y:S01]  /*0d90*/  LOP3.LUT R0, R97, 0x1f, RZ, 0xc0, !PT ;  /* 0x0000001f61007812 */ /* 0x000fe200078ec0ff */
[----:B------:R-:W-:Y:S02]  /*0da0*/  UISETP.NE.AND UP6, UPT, UR17, URZ, UPT ;  /* 0x000000ff1100728c */ /* 0x000fe4000bfc5270 */
[----:B--2---:R-:W-:-:S09]  /*0db0*/  UISETP.EQ.U32.AND UP0, UPT, UR33, 0x1, UPT ;  /* 0x000000012100788c */ /* 0x004fd2000bf02070 */
[----:B------:R-:W-:Y:S05]  /*0dc0*/  BRA.U !UP0, `(.L_x_15) ;  /* 0x0000000108087547 */ /* 0x000fea000b800000 */
[----:B-1-34-:R-:W-:Y:S01]  /*0dd0*/  UCGABAR_ARV ;  /* 0x00000000000079c7 */ /* 0x01afe20008000000 */
[----:B------:R-:W-:Y:S05]  /*0de0*/  BRA `(.L_x_16) ;  /* 0x0000000000047947 */ /* 0x000fea0003800000 */
.L_x_15:
[----:B-1-34-:R-:W-:Y:S01]  /*0df0*/  NOP ;  /* 0x0000000000007918 */ /* 0x01afe20000000000 */
.L_x_16:
[----:B------:R-:W1:Y:S01]  /*0e00*/  S2UR UR16, SR_CTAID.X ;  /* 0x00000000001079c3 */ /* 0x000e620000002500 */
[----:B------:R-:W-:-:S05]  /*0e10*/  CS2R.32 R88, SR_CgaSize ;  /* 0x0000000000587805 */ /* 0x000fca0000008a00 */
[----:B------:R-:W-:-:S05]  /*0e20*/  IMAD R88, R88, -0xa0, RZ ;  /* 0xffffff6058587824 */ /* 0x000fca00078e02ff */
[----:B------:R-:W-:-:S14]  /*0e30*/  R2UR UR5, R88 ;  /* 0x00000000580572ca */ /* 0x000fdc00000e0000 */
[----:B------:R-:W2:Y:S01]  /*0e40*/  LDCU UR5, c[0x0][UR5+0x2b0] ;  /* 0x00005600050577ac */ /* 0x000ea20008000800 */
[----:B------:R-:W-:-:S05]  /*0e50*/  CS2R.32 R88, SR_CgaSize ;  /* 0x0000000000587805 */ /* 0x000fca0000008a00 */
[----:B------:R-:W-:-:S05]  /*0e60*/  IMAD R88, R88, -0xa0, RZ ;  /* 0xffffff6058587824 */ /* 0x000fca00078e02ff */
[----:B------:R-:W-:-:S14]  /*0e70*/  R2UR UR4, R88 ;  /* 0x00000000580472ca */ /* 0x000fdc00000e0000 */
[----:B------:R-:W3:Y:S01]  /*0e80*/  LDCU UR4, c[0x0][UR4+0x2b4] ;  /* 0x00005680040477ac */ /* 0x000ee20008000800 */
[----:B------:R-:W4:Y:S01]  /*0e90*/  S2UR UR20, SR_CTAID.Y ;  /* 0x00000000001479c3 */ /* 0x000f220000002600 */
[----:B------:R-:W-:-:S05]  /*0ea0*/  CS2R.32 R88, SR_CgaSize ;  /* 0x0000000000587805 */ /* 0x000fca0000008a00 */
[----:B------:R-:W-:-:S05]  /*0eb0*/  IMAD R88, R88, -0xa0, RZ ;  /* 0xffffff6058587824 */ /* 0x000fca00078e02ff */
[----:B------:R-:W-:-:S14]  /*0ec0*/  R2UR UR7, R88 ;  /* 0x00000000580772ca */ /* 0x000fdc00000e0000 */
[----:B------:R-:W3:Y:S01]  /*0ed0*/  LDCU UR7, c[0x0][UR7+0x2a0] ;  /* 0x00005400070777ac */ /* 0x000ee20008000800 */
[----:B------:R-:W-:-:S05]  /*0ee0*/  CS2R.32 R88, SR_CgaSize ;  /* 0x0000000000587805 */ /* 0x000fca0000008a00 */
[----:B------:R-:W-:-:S05]  /*0ef0*/  IMAD R88, R88, -0xa0, RZ ;  /* 0xffffff6058587824 */ /* 0x000fca00078e02ff */
[----:B------:R-:W-:-:S14]  /*0f00*/  R2UR UR8, R88 ;  /* 0x00000000580872ca */ /* 0x000fdc00000e0000 */
[----:B------:R-:W3:Y:S01]  /*0f10*/  LDCU UR8, c[0x0][UR8+0x2a4] ;  /* 0x00005480080877ac */ /* 0x000ee20008000800 */
[----:B------:R-:W3:Y:S01]  /*0f20*/  S2UR UR6, SR_CgaCtaId ;  /* 0x00000000000679c3 */ /* 0x000ee20000008800 */
[----:B------:R-:W3:Y:S01]  /*0f30*/  LDCU UR21, c[0x0][0xb24] ;  /* 0x00016480ff1577ac */ /* 0x000ee20008000800 */
[----:B------:R-:W3:Y:S01]  /*0f40*/  LDCU UR42, c[0x0][0xb24] ;  /* 0x00016480ff2a77ac */ /* 0x000ee20008000800 */
[----:B-1----:R-:W-:Y:S01]  /*0f50*/  I2FP.F32.U32 R3, UR16 ;  /* 0x0000001000037c45 */ /* 0x002fe20008201000 */
[----:B------:R-:W1:Y:S04]  /*0f60*/  LDCU UR29, c[0x0][0xb30] ;  /* 0x00016600ff1d77ac */ /* 0x000e680008000800 */
[----:B--2---:R-:W-:Y:S01]  /*0f70*/  FMUL R3, R3, UR5 ;  /* 0x0000000503037c20 */ /* 0x004fe20008400000 */
[----:B------:R-:W-:Y:S01]  /*0f80*/  UMOV UR14, 0x55 ;  /* 0x00000055000e7882 */ /* 0x000fe20000000000 */
[----:B------:R-:W-:Y:S01]  /*0f90*/  UMOV UR15, 0x3 ;  /* 0x00000003000f7882 */ /* 0x000fe20000000000 */
[----:B----4-:R-:W-:-:S03]  /*0fa0*/  I2FP.F32.U32 R2, UR20 ;  /* 0x0000001400027c45 */ /* 0x010fc60008201000 */
[----:B------:R-:W2:Y:S02]  /*0fb0*/  F2I.U32.TRUNC.NTZ R3, R3 ;  /* 0x0000000300037305 */ /* 0x000ea4000020f000 */
[----:B---3--:R-:W-:Y:S01]  /*0fc0*/  FMUL R2, R2, UR4 ;  /* 0x0000000402027c20 */ /* 0x008fe20008400000 */
[----:B------:R-:W-:Y:S02]  /*0fd0*/  ULOP3.LUT UR50, UR6, 0x1, URZ, 0xc0, !UPT ;  /* 0x0000000106327892 */ /* 0x000fe4000f8ec0ff */
[----:B------:R-:W-:-:S03]  /*0fe0*/  USHF.R.U32.HI UR32, URZ, 0x1, UR6 ;  /* 0x00000001ff207899 */ /* 0x000fc60008011606 */
[----:B------:R-:W3:Y:S01]  /*0ff0*/  F2I.U32.TRUNC.NTZ R2, R2 ;  /* 0x0000000200027305 */ /* 0x000ee2000020f000 */
[----:B------:R-:W-:Y:S02]  /*1000*/  USHF.L.U32 UR31, UR6, 0x9, URZ ;  /* 0x00000009061f7899 */ /* 0x000fe400080006ff */
[----:B------:R-:W-:Y:S02]  /*1010*/  USHF.L.U32 UR30, UR6, 0xd, URZ ;  /* 0x0000000d061e7899 */ /* 0x000fe400080006ff */
[----:B------:R-:W-:Y:S01]  /*1020*/  ULOP3.LUT UR5, UR6, 0x6, URZ, 0xc0, !UPT ;  /* 0x0000000606057892 */ /* 0x000fe2000f8ec0ff */
[----:B--2---:R-:W-:Y:S01]  /*1030*/  R2UR UR4, R3 ;  /* 0x00000000030472ca */ /* 0x004fe200000e0000 */
[----:B------:R-:W-:Y:S02]  /*1040*/  UISETP.GT.U32.AND UP1, UPT, UR50, 0xffff, UPT ;  /* 0x0000ffff3200788c */ /* 0x000fe4000bf24070 */
[----:B------:R-:W-:Y:S02]  /*1050*/  UISETP.GT.U32.AND UP0, UPT, UR5, 0xffff, UPT ;  /* 0x0000ffff0500788c */ /* 0x000fe4000bf04070 */
[----:B------:R-:W-:-:S02]  /*1060*/  USEL UR27, UR50, 0xffff, !UP1 ;  /* 0x0000ffff321b7887 */ /* 0x000fc4000c800000 */
[----:B------:R-:W-:Y:S01]  /*1070*/  USEL UR26, UR5, 0xffff, !UP0 ;  /* 0x0000ffff051a7887 */ /* 0x000fe2000c000000 */
[----:B---3--:R-:W-:Y:S02]  /*1080*/  R2UR UR6, R2 ;  /* 0x00000000020672ca */ /* 0x008fe400000e0000 */
[----:B------:R-:W-:-:S03]  /*1090*/  PRMT R2, RZ, 0x7610, R2 ;  /* 0x00007610ff027816 */ /* 0x000fc60000000002 */
[----:B------:R-:W-:-:S04]  /*10a0*/  UIADD3 UR5, UPT, UPT, -UR4, URZ, URZ ;  /* 0x000000ff04057290 */ /* 0x000fc8000fffe1ff */
[----:B------:R-:W-:-:S04]  /*10b0*/  UIMAD UR5, UR7, UR5, UR16 ;  /* 0x00000005070572a4 */ /* 0x000fc8000f8e0210 */
[----:B------:R-:W-:Y:S02]  /*10c0*/  UIADD3 UR4, UPT, UPT, -UR6, URZ, URZ ;  /* 0x000000ff06047290 */ /* 0x000fe4000fffe1ff */
[----:B------:R-:W-:Y:S02]  /*10d0*/  IMAD.U32 R88, RZ, RZ, UR5 ;  /* 0x00000005ff587e24 */ /* 0x000fe4000f8e00ff */
[----:B------:R-:W-:-:S06]  /*10e0*/  UIMAD UR4, UR8, UR4, UR20 ;  /* 0x00000004080472a4 */ /* 0x000fcc000f8e0214 */
[----:B------:R-:W-:Y:S01]  /*10f0*/  IMAD.U32 R87, RZ, RZ, UR4 ;  /* 0x00000004ff577e24 */ /* 0x000fe2000f8e00ff */
[----:B-1----:R-:W-:Y:S06]  /*1100*/  BRA.U UP6, `(.L_x_17) ;  /* 0x0000000106747547 */ /* 0x002fec000b800000 */
[----:B------:R-:W-:Y:S02]  /*1110*/  R2UR UR4, R87 ;  /* 0x00000000570472ca */ /* 0x000fe400000e0000 */
[----:B------:R-:W-:-:S11]  /*1120*/  R2UR UR7, R88 ;  /* 0x00000000580772ca */ /* 0x000fd600000e0000 */
[----:B------:R-:W-:Y:S02]  /*1130*/  UISETP.NE.AND UP2, UPT, UR4, 0x2, UPT ;  /* 0x000000020400788c */ /* 0x000fe4000bf45270 */
[----:B------:R-:W-:Y:S02]  /*1140*/  UISETP.NE.AND UP4, UPT, UR4, URZ, UPT ;  /* 0x000000ff0400728c */ /* 0x000fe4000bf85270 */
[----:B------:R-:W-:Y:S02]  /*1150*/  UISETP.NE.AND UP0, UPT, UR4, 0x1, UPT ;  /* 0x000000010400788c */ /* 0x000fe4000bf05270 */
[----:B------:R-:W-:Y:S02]  /*1160*/  UISETP.NE.AND UP1, UPT, UR4, 0x3, UPT ;  /* 0x000000030400788c */ /* 0x000fe4000bf25270 */
[----:B------:R-:W-:Y:S02]  /*1170*/  USEL UR4, URZ, 0x10, UP2 ;  /* 0x00000010ff047887 */ /* 0x000fe40009000000 */
[----:B------:R-:W-:-:S02]  /*1180*/  USEL UR12, URZ, 0x20, UP2 ;  /* 0x00000020ff0c7887 */ /* 0x000fc40009000000 */
[----:B------:R-:W-:Y:S02]  /*1190*/  UISETP.NE.AND UP3, UPT, UR7, URZ, UPT ;  /* 0x000000ff0700728c */ /* 0x000fe4000bf65270 */
[----:B------:R-:W-:Y:S02]  /*11a0*/  USEL UR5, URZ, 0x4, UP0 ;  /* 0x00000004ff057887 */ /* 0x000fe40008000000 */
[----:B------:R-:W-:Y:S02]  /*11b0*/  UISETP.NE.AND UP2, UPT, UR7, URZ, UP4 ;  /* 0x000000ff0700728c */ /* 0x000fe4000a745270 */
[----:B------:R-:W-:Y:S02]  /*11c0*/  USEL UR11, URZ, 0x8, UP0 ;  /* 0x00000008ff0b7887 */ /* 0x000fe40008000000 */
[----:B------:R-:W-:Y:S02]  /*11d0*/  UISETP.NE.AND UP0, UPT, UR7, 0x1, UPT ;  /* 0x000000010700788c */ /* 0x000fe4000bf05270 */
[----:B------:R-:W-:-:S02]  /*11e0*/  USEL UR6, URZ, 0x2, UP4 ;  /* 0x00000002ff067887 */ /* 0x000fc4000a000000 */
[----:B------:R-:W-:Y:S02]  /*11f0*/  USEL UR7, URZ, 0x40, UP1 ;  /* 0x00000040ff077887 */ /* 0x000fe40008800000 */
[----:B------:R-:W-:Y:S02]  /*1200*/  USEL UR10, URZ, 0x1, UP2 ;  /* 0x00000001ff0a7887 */ /* 0x000fe40009000000 */
[----:B------:R-:W-:Y:S02]  /*1210*/  USEL UR8, UR5, 0x4, UP3 ;  /* 0x0000000405087887 */ /* 0x000fe40009800000 */
[----:B------:R-:W-:Y:S02]  /*1220*/  USEL UR4, UR4, 0x10, UP3 ;  /* 0x0000001004047887 */ /* 0x000fe40009800000 */
[----:B------:R-:W-:Y:S02]  /*1230*/  USEL UR9, UR7, 0x40, UP3 ;  /* 0x0000004007097887 */ /* 0x000fe40009800000 */
[----:B------:R-:W-:-:S02]  /*1240*/  USEL UR5, UR6, 0x2, UP0 ;  /* 0x0000000206057887 */ /* 0x000fc40008000000 */
[----:B------:R-:W-:Y:S02]  /*1250*/  UIADD3 UR4, UPT, UPT, UR4, UR8, UR10 ;  /* 0x0000000804047290 */ /* 0x000fe4000fffe00a */
[----:B------:R-:W-:Y:S02]  /*1260*/  USEL UR13, URZ, 0x80, UP1 ;  /* 0x00000080ff0d7887 */ /* 0x000fe40008800000 */
[----:B------:R-:W-:Y:S02]  /*1270*/  USEL UR7, UR11, 0x8, UP0 ;  /* 0x000000080b077887 */ /* 0x000fe40008000000 */
[----:B------:R-:W-:Y:S02]  /*1280*/  USEL UR6, UR12, 0x20, UP0 ;  /* 0x000000200c067887 */ /* 0x000fe40008000000 */
[----:B------:R-:W-:Y:S02]  /*1290*/  UIADD3 UR4, UPT, UPT, UR5, UR9, UR4 ;  /* 0x0000000905047290 */ /* 0x000fe4000fffe004 */
[----:B------:R-:W-:-:S02]  /*12a0*/  USEL UR5, UR13, 0x80, UP0 ;  /* 0x000000800d057887 */ /* 0x000fc40008000000 */
[----:B------:R-:W-:-:S04]  /*12b0*/  UIADD3 UR4, UPT, UPT, UR6, UR7, UR4 ;  /* 0x0000000706047290 */ /* 0x000fc8000fffe004 */
[----:B------:R-:W-:-:S06]  /*12c0*/  UIADD3 UR4, UPT, UPT, UR4, UR5, URZ ;  /* 0x0000000504047290 */ /* 0x000fcc000fffe0ff */
[----:B------:R-:W-:-:S07]  /*12d0*/  IMAD.U32 R2, RZ, RZ, UR4 ;  /* 0x00000004ff027e24 */ /* 0x000fce000f8e00ff */
.L_x_17:
[----:B------:R-:W1:Y:S01]  /*12e0*/  S2UR UR36, SR_CTAID.Z ;  /* 0x00000000002479c3 */ /* 0x000e620000002700 */
[----:B------:R-:W-:Y:S02]  /*12f0*/  UISETP.GE.AND UP0, UPT, UR21, 0x1, UPT ;  /* 0x000000011500788c */ /* 0x000fe4000bf06270 */
[----:B------:R-:W-:Y:S02]  /*1300*/  ULOP3.LUT UR27, UR27, 0xffff, URZ, 0xc0, !UPT ;  /* 0x0000ffff1b1b7892 */ /* 0x000fe4000f8ec0ff */
[----:B------:R-:W-:Y:S02]  /*1310*/  ULOP3.LUT UR26, UR26, 0xffff, URZ, 0xc0, !UPT ;  /* 0x0000ffff1a1a7892 */ /* 0x000fe4000f8ec0ff */
[----:B------:R-:W-:Y:S02]  /*1320*/  UISETP.NE.AND UP3, UPT, UR17, 0x2, UPT ;  /* 0x000000021100788c */ /* 0x000fe4000bf65270 */
[----:B------:R-:W-:Y:S02]  /*1330*/  ULOP3.LUT UR31, UR31, 0xc00, URZ, 0xc0, !UPT ;  /* 0x00000c001f1f7892 */ /* 0x000fe4000f8ec0ff */
[----:B------:R-:W-:-:S02]  /*1340*/  ULOP3.LUT UR30, UR30, 0x2000, URZ, 0xc0, !UPT ;  /* 0x000020001e1e7892 */ /* 0x000fc4000f8ec0ff */
[----:B------:R-:W-:Y:S02]  /*1350*/  USHF.L.U32 UR27, UR14, UR27, URZ ;  /* 0x0000001b0e1b7299 */ /* 0x000fe400080006ff */
[----:B------:R-:W-:Y:S01]  /*1360*/  USHF.L.U32 UR26, UR15, UR26, URZ ;  /* 0x0000001a0f1a7299 */ /* 0x000fe200080006ff */
[----:B------:R-:W-:Y:S11]  /*1370*/  BRA.U !UP0, `(.L_x_18) ;  /* 0x0000000108d47547 */ /* 0x000ff6000b800000 */
[----:B------:R-:W2:Y:S01]  /*1380*/  LDCU.128 UR12, c[0x0][0xb10] ;  /* 0x00016200ff0c77ac */ /* 0x000ea20008000c00 */
[----:B------:R-:W3:Y:S01]  /*1390*/  LDCU UR6, c[0x0][0x370] ;  /* 0x00006e00ff0677ac */ /* 0x000ee20008000800 */
[----:B------:R-:W4:Y:S01]  /*13a0*/  LDCU UR5, c[0x0][0x374] ;  /* 0x00006e80ff0577ac */ /* 0x000f220008000800 */
[----:B------:R-:W1:Y:S01]  /*13b0*/  LDCU UR28, c[0x0][0xb0c] ;  /* 0x00016180ff1c77ac */ /* 0x000e620008000800 */
[----:B------:R-:W1:Y:S01]  /*13c0*/  LDCU UR7, c[0x0][0xb20] ;  /* 0x00016400ff0777ac */ /* 0x000e620008000800 */
[----:B------:R-:W1:Y:S01]  /*13d0*/  LDCU.64 UR8, c[0x0][0xb28] ;  /* 0x00016500ff0877ac */ /* 0x000e620008000a00 */
[----:B--2---:R-:W-:Y:S02]  /*13e0*/  UISETP.NE.AND UP0, UPT, UR14, 0x1, UPT ;  /* 0x000000010e00788c */ /* 0x004fe4000bf05270 */
[----:B----4-:R-:W-:Y:S02]  /*13f0*/  UIMAD.WIDE.U32 UR10, UR5, UR15, URZ ;  /* 0x0000000f050a72a5 */ /* 0x010fe4000f8e00ff */
[----:B---3--:R-:W-:-:S02]  /*1400*/  UIMAD.WIDE.U32 UR22, UR6, UR12, URZ ;  /* 0x0000000c061672a5 */ /* 0x008fc4000f8e00ff */
[----:B-1----:R-:W-:Y:S02]  /*1410*/  UISETP.NE.AND UP1, UPT, UR28, 0x1, UPT ;  /* 0x000000011c00788c */ /* 0x002fe4000bf25270 */
[----:B------:R-:W-:Y:S01]  /*1420*/  UISETP.NE.AND UP2, UPT, UR21, 0x1, UPT ;  /* 0x000000011500788c */ /* 0x000fe2000bf45270 */
[----:B------:R-:W-:Y:S02]  /*1430*/  UMOV UR10, UR11 ;  /* 0x0000000b000a7c82 */ /* 0x000fe40008000000 */
[----:B------:R-:W-:Y:S01]  /*1440*/  UMOV UR22, UR23 ;  /* 0x0000001700167c82 */ /* 0x000fe20008000000 */
[----:B------:R-:W-:Y:S02]  /*1450*/  @UP0 USHF.R.U32.HI UR5, URZ, UR7, UR10 ;  /* 0x00000007ff050299 */ /* 0x000fe4000801160a */
[----:B------:R-:W-:Y:S02]  /*1460*/  UIMAD.WIDE.U32 UR24, UR20, UR15, URZ ;  /* 0x0000000f141872a5 */ /* 0x000fe4000f8e00ff */
[----:B------:R-:W-:-:S02]  /*1470*/  UIMAD.WIDE.U32 UR10, UR5, UR8, URZ ;  /* 0x00000008050a72a5 */ /* 0x000fc4000f8e00ff */
[----:B------:R-:W-:Y:S02]  /*1480*/  @UP1 USHF.R.U32.HI UR6, URZ, UR13, UR22 ;  /* 0x0000000dff061299 */ /* 0x000fe40008011616 */
[----:B------:R-:W-:Y:S02]  /*1490*/  UIMAD.WIDE.U32 UR18, UR16, UR12, URZ ;  /* 0x0000000c101272a5 */ /* 0x000fe4000f8e00ff */
[----:B------:R-:W-:Y:S01]  /*14a0*/  UIMAD.WIDE.U32 UR22, UR6, UR8, URZ ;  /* 0x00000008061672a5 */ /* 0x000fe2000f8e00ff */
[----:B------:R-:W-:Y:S01]  /*14b0*/  UMOV UR4, UR25 ;  /* 0x0000001900047c82 */ /* 0x000fe20008000000 */
[----:B------:R-:W-:Y:S01]  /*14c0*/  UMOV UR10, UR11 ;  /* 0x0000000b000a7c82 */ /* 0x000fe20008000000 */
[----:B------:R-:W-:Y:S02]  /*14d0*/  USHF.R.U32.HI UR4, URZ, UR7, UR4 ;  /* 0x00000007ff047299 */ /* 0x000fe40008011604 */
[----:B------:R-:W-:Y:S02]  /*14e0*/  @UP2 USHF.R.U32.HI UR5, URZ, UR9, UR10 ;  /* 0x00000009ff052299 */ /* 0x000fe4000801160a */
[----:B------:R-:W-:Y:S01]  /*14f0*/  UMOV UR7, UR23 ;  /* 0x0000001700077c82 */ /* 0x000fe20008000000 */
[----:B------:R-:W-:Y:S01]  /*1500*/  UMOV UR18, UR19 ;  /* 0x0000001300127c82 */ /* 0x000fe20008000000 */
[----:B------:R-:W-:-:S02]  /*1510*/  @UP2 USHF.R.U32.HI UR6, URZ, UR9, UR7 ;  /* 0x00000009ff062299 */ /* 0x000fc40008011607 */
[----:B------:R-:W-:Y:S02]  /*1520*/  USHF.R.U32.HI UR13, URZ, UR13, UR18 ;  /* 0x0000000dff0d7299 */ /* 0x000fe40008011612 */
[----:B------:R-:W-:Y:S02]  /*1530*/  USEL UR4, UR20, UR4, !UP0 ;  /* 0x0000000414047287 */ /* 0x000fe4000c000000 */
[----:B------:R-:W-:Y:S02]  /*1540*/  UIMAD UR7, UR5, UR21, URZ ;  /* 0x00000015050772a4 */ /* 0x000fe4000f8e02ff */
[----:B------:R-:W-:Y:S02]  /*1550*/  USEL UR5, UR16, UR13, !UP1 ;  /* 0x0000000d10057287 */ /* 0x000fe4000c800000 */
[----:B------:R-:W-:Y:S02]  /*1560*/  UIMAD UR12, UR6, UR21, URZ ;  /* 0x00000015060c72a4 */ /* 0x000fe4000f8e02ff */
[----:B------:R-:W-:-:S02]  /*1570*/  UISETP.GE.AND UP0, UPT, UR4, UR7, UPT ;  /* 0x000000070400728c */ /* 0x000fc4000bf06270 */
[----:B------:R-:W-:Y:S02]  /*1580*/  UIMAD.WIDE.U32 UR10, UR4, UR8, URZ ;  /* 0x00000008040a72a5 */ /* 0x000fe4000f8e00ff */
[----:B------:R-:W-:Y:S02]  /*1590*/  UISETP.GE.OR UP0, UPT, UR5, UR12, UP0 ;  /* 0x0000000c0500728c */ /* 0x000fe40008706670 */
[----:B------:R-:W-:Y:S02]  /*15a0*/  UIMAD.WIDE.U32 UR12, UR5, UR8, URZ ;  /* 0x00000008050c72a5 */ /* 0x000fe4000f8e00ff */
[----:B------:R-:W-:Y:S01]  /*15b0*/  UIADD3 UR10, UPT, UPT, -UR4, URZ, URZ ;  /* 0x000000ff040a7290 */ /* 0x000fe2000fffe1ff */
[----:B------:R-:W-:Y:S01]  /*15c0*/  UMOV UR8, UR11 ;  /* 0x0000000b00087c82 */ /* 0x000fe20008000000 */
[----:B------:R-:W-:Y:S02]  /*15d0*/  UIADD3 UR11, UPT, UPT, -UR5, URZ, URZ ;  /* 0x000000ff050b7290 */ /* 0x000fe4000fffe1ff */
[----:B------:R-:W-:-:S03]  /*15e0*/  USHF.R.U32.HI UR8, URZ, UR9, UR8 ;  /* 0x00000009ff087299 */ /* 0x000fc60008011608 */
[----:B------:R-:W-:Y:S01]  /*15f0*/  @!UP0 UMOV UR7, UR13 ;  /* 0x0000000d00078c82 */ /* 0x000fe20008000000 */
[----:B------:R-:W-:Y:S02]  /*1600*/  UIMAD UR20, UR14, UR10, UR20 ;  /* 0x0000000a0e1472a4 */ /* 0x000fe4000f8e0214 */
[----:B------:R-:W-:Y:S02]  /*1610*/  USEL UR8, UR4, UR8, !UP2 ;  /* 0x0000000804087287 */ /* 0x000fe4000d000000 */
[----:B------:R-:W-:Y:S02]  /*1620*/  @!UP0 USHF.R.U32.HI UR7, URZ, UR9, UR7 ;  /* 0x00000009ff078299 */ /* 0x000fe40008011607 */
[----:B------:R-:W-:Y:S02]  /*1630*/  UIADD3 UR9, UPT, UPT, -UR8, URZ, URZ ;  /* 0x000000ff08097290 */ /* 0x000fe4000fffe1ff */
[----:B------:R-:W-:Y:S02]  /*1640*/  @!UP0 USEL UR7, UR5, UR7, !UP2 ;  /* 0x0000000705078287 */ /* 0x000fe4000d000000 */
[----:B------:R-:W-:-:S02]  /*1650*/  UIMAD UR9, UR21, UR9, UR4 ;  /* 0x00000009150972a4 */ /* 0x000fc4000f8e0204 */
[----:B------:R-:W-:Y:S02]  /*1660*/  @!UP0 UIADD3 UR8, UPT, UPT, UR8, -UR7, URZ ;  /* 0x8000000708088290 */ /* 0x000fe4000fffe0ff */
[----:B------:R-:W-:Y:S02]  /*1670*/  @!UP0 UIMAD UR6, UR9, UR6, UR7 ;  /* 0x00000006090682a4 */ /* 0x000fe4000f8e0207 */
[----:B------:R-:W-:Y:S02]  /*1680*/  @!UP0 UIMAD UR4, UR8, UR21, UR5 ;  /* 0x00000015080482a4 */ /* 0x000fe4000f8e0205 */
[----:B------:R-:W-:Y:S02]  /*1690*/  UIMAD UR16, UR28, UR11, UR16 ;  /* 0x0000000b1c1072a4 */ /* 0x000fe4000f8e0210 */
[----:B------:R-:W-:Y:S01]  /*16a0*/  UIMAD UR20, UR4, UR14, UR20 ;  /* 0x0000000e041472a4 */ /* 0x000fe2000f8e0214 */
[----:B------:R-:W-:Y:S02]  /*16b0*/  @!UP0 UMOV UR5, UR6 ;  /* 0x0000000600058c82 */ /* 0x000fe40008000000 */
[----:B------:R-:W-:-:S12]  /*16c0*/  UIMAD UR16, UR5, UR28, UR16 ;  /* 0x0000001c051072a4 */ /* 0x000fd8000f8e0210 */
.L_x_18:
[----:B------:R-:W-:-:S09]  /*16d0*/  UISETP.NE.AND UP0, UPT, UR29, 0x1, UPT ;  /* 0x000000011d00788c */ /* 0x000fd2000bf05270 */
[----:B------:R-:W-:Y:S05]  /*16e0*/  BRA.U UP0, `(.L_x_19) ;  /* 0x0000000100447547 */ /* 0x000fea000b800000 */
[----:B------:R-:W2:Y:S01]  /*16f0*/  LDCU.128 UR8, c[0x0][0xb10] ;  /* 0x00016200ff0877ac */ /* 0x000ea20008000c00 */
[----:B------:R-:W3:Y:S01]  /*1700*/  LDCU UR12, c[0x0][0xb0c] ;  /* 0x00016180ff0c77ac */ /* 0x000ee20008000800 */
[----:B------:R-:W4:Y:S01]  /*1710*/  LDCU UR13, c[0x0][0xb20] ;  /* 0x00016400ff0d77ac */ /* 0x000f220008000800 */
[----:B--2---:R-:W-:Y:S02]  /*1720*/  UIMAD.WIDE.U32 UR6, UR16, UR8, URZ ;  /* 0x00000008100672a5 */ /* 0x004fe4000f8e00ff */
[----:B------:R-:W-:Y:S02]  /*1730*/  UIMAD.WIDE.U32 UR4, UR20, UR11, URZ ;  /* 0x0000000b140472a5 */ /* 0x000fe4000f8e00ff */
[----:B---3--:R-:W-:Y:S02]  /*1740*/  UISETP.NE.AND UP1, UPT, UR12, 0x1, UPT ;  /* 0x000000010c00788c */ /* 0x008fe4000bf25270 */
[----:B------:R-:W-:Y:S01]  /*1750*/  UISETP.NE.AND UP0, UPT, UR10, 0x1, UPT ;  /* 0x000000010a00788c */ /* 0x000fe2000bf05270 */
[----:B------:R-:W-:-:S02]  /*1760*/  UMOV UR6, UR7 ;  /* 0x0000000700067c82 */ /* 0x000fc40008000000 */
[----:B------:R-:W-:Y:S01]  /*1770*/  UMOV UR4, UR5 ;  /* 0x0000000500047c82 */ /* 0x000fe20008000000 */
[----:B------:R-:W-:Y:S02]  /*1780*/  USHF.R.U32.HI UR6, URZ, UR9, UR6 ;  /* 0x00000009ff067299 */ /* 0x000fe40008011606 */
[----:B----4-:R-:W-:Y:S02]  /*1790*/  USHF.R.U32.HI UR4, URZ, UR13, UR4 ;  /* 0x0000000dff047299 */ /* 0x010fe40008011604 */
[----:B------:R-:W-:Y:S02]  /*17a0*/  USEL UR5, UR16, UR6, !UP1 ;  /* 0x0000000610057287 */ /* 0x000fe4000c800000 */
[----:B------:R-:W-:-:S04]  /*17b0*/  USEL UR4, UR20, UR4, !UP0 ;  /* 0x0000000414047287 */ /* 0x000fc8000c000000 */
[----:B------:R-:W-:Y:S02]  /*17c0*/  UIADD3 UR6, UPT, UPT, UR5, -UR4, URZ ;  /* 0x8000000405067290 */ /* 0x000fe4000fffe0ff */
[----:B------:R-:W-:Y:S02]  /*17d0*/  UIADD3 UR4, UPT, UPT, -UR5, UR4, URZ ;  /* 0x0000000405047290 */ /* 0x000fe4000fffe1ff */
[----:B------:R-:W-:Y:S02]  /*17e0*/  UIMAD UR20, UR6, UR10, UR20 ;  /* 0x0000000a061472a4 */ /* 0x000fe4000f8e0214 */
[----:B------:R-:W-:-:S12]  /*17f0*/  UIMAD UR16, UR4, UR12, UR16 ;  /* 0x0000000c041072a4 */ /* 0x000fd8000f8e0210 */
.L_x_19:
[----:B------:R-:W-:-:S09]  /*1800*/  UISETP.EQ.U32.AND UP0, UPT, UR33, 0x1, UPT ;  /* 0x000000012100788c */ /* 0x000fd2000bf02070 */
[----:B------:R-:W-:Y:S05]  /*1810*/  BRA.U !UP0, `(.L_x_20) ;  /* 0x00000001080c7547 */ /* 0x000fea000b800000 */
[----:B------:R-:W-:Y:S01]  /*1820*/  UCGABAR_WAIT ;  /* 0x0000000000007dc7 */ /* 0x000fe20008000000 */
[----:B------:R-:W-:Y:S01]  /*1830*/  CCTL.IVALL ;  /* 0x00000000ff00798f */ /* 0x000fe20002000000 */
[----:B------:R-:W-:Y:S05]  /*1840*/  BRA `(.L_x_21) ;  /* 0x0000000000047947 */ /* 0x000fea0003800000 */
.L_x_20:
[----:B------:R-:W-:Y:S06]  /*1850*/  BAR.SYNC.DEFER_BLOCKING 0x0 ;  /* 0x0000000000007b1d */ /* 0x000fec0000010000 */
.L_x_21:
[----:B------:R-:W-:Y:S05]  /*1860*/  BRA.U UP3, `(.L_x_22) ;  /* 0x0000001103dc7547 */ /* 0x000fea000b800000 */
[----:B------:R-:W2:Y:S01]  /*1870*/  LDCU UR7, c[0x0][0x38c] ;  /* 0x00007180ff0777ac */ /* 0x000ea20008000800 */
[----:B------:R-:W3:Y:S01]  /*1880*/  S2UR UR8, SR_CgaCtaId ;  /* 0x00000000000879c3 */ /* 0x000ee20000008800 */
[----:B------:R-:W-:Y:S01]  /*1890*/  PLOP3.LUT P1, PT, PT, PT, UP5, 0x80, 0x8 ;  /* 0x000000000008781c */ /* 0x000fe20003f2f058 */
[----:B------:R-:W-:Y:S01]  /*18a0*/  IMAD.MOV.U32 R12, RZ, RZ, 0x1 ;  /* 0x00000001ff0c7424 */ /* 0x000fe200078e00ff */
[----:B------:R-:W-:Y:S01]  /*18b0*/  UISETP.NE.AND UP0, UPT, UR17, URZ, UPT ;  /* 0x000000ff1100728c */ /* 0x000fe2000bf05270 */
[----:B------:R-:W-:Y:S01]  /*18c0*/  ISETP.EQ.OR P2, PT, R0, RZ, P3 ;  /* 0x000000ff0000720c */ /* 0x000fe20001f42670 */
[----:B------:R-:W-:Y:S01]  /*18d0*/  UMOV UR21, 0x400 ;  /* 0x0000040000157882 */ /* 0x000fe20000000000 */
[----:B------:R-:W-:Y:S01]  /*18e0*/  USHF.L.U32 UR5, UR32, 0x4, URZ ;  /* 0x0000000420057899 */ /* 0x000fe200080006ff */
[----:B------:R-:W-:Y:S01]  /*18f0*/  PLOP3.LUT P1, PT, P1, PT, PT, 0x8, 0x80 ;  /* 0x000000000080781c */ /* 0x000fe20000f2e170 */
[----:B------:R-:W-:Y:S01]  /*1900*/  USEL UR25, UR48, 0x2, UP0 ;  /* 0x0000000230197887 */ /* 0x000fe20008000000 */
[----:B------:R-:W-:Y:S01]  /*1910*/  CS2R R10, SRZ ;  /* 0x00000000000a7805 */ /* 0x000fe2000001ff00 */
[----:B------:R-:W-:Y:S01]  /*1920*/  IMAD.MOV.U32 R9, RZ, RZ, RZ ;  /* 0x000000ffff097224 */ /* 0x000fe200078e00ff */
[----:B------:R-:W4:Y:S01]  /*1930*/  LDCU UR43, c[0x0][0x370] ;  /* 0x00006e00ff2b77ac */ /* 0x000f220008000800 */
[----:B------:R-:W-:Y:S01]  /*1940*/  IMAD.MOV.U32 R8, RZ, RZ, 0x1 ;  /* 0x00000001ff087424 */ /* 0x000fe200078e00ff */
[----:B------:R-:W1:Y:S01]  /*1950*/  LDCU.64 UR28, c[0x0][0x348] ;  /* 0x00006900ff1c77ac */ /* 0x000e620008000a00 */
[----:B--2---:R-:W-:-:S02]  /*1960*/  UIADD3 UR6, UPT, UPT, UR7, 0x3f, URZ ;  /* 0x0000003f07067890 */ /* 0x004fc4000fffe0ff */
[----:B------:R-:W-:Y:S02]  /*1970*/  UIADD3 UR49, UPT, UPT, UR7, 0x7e, URZ ;  /* 0x0000007e07317890 */ /* 0x000fe4000fffe0ff */
[----:B------:R-:W-:Y:S02]  /*1980*/  USHF.R.S32.HI UR4, URZ, 0x1f, UR6 ;  /* 0x0000001fff047899 */ /* 0x000fe40008011406 */
[----:B---3--:R-:W-:Y:S02]  /*1990*/  ULEA UR21, UR8, UR21, 0x18 ;  /* 0x0000001508157291 */ /* 0x008fe4000f8ec0ff */
[----:B------:R-:W-:Y:S02]  /*19a0*/  ULEA.HI UR4, UR4, UR6, URZ, 0x6 ;  /* 0x0000000604047291 */ /* 0x000fe4000f8f30ff */
[----:B------:R-:W-:Y:S02]  /*19b0*/  UIADD3 UR6, UPT, UPT, UR7, -0x1, URZ ;  /* 0xffffffff07067890 */ /* 0x000fe4000fffe0ff */
[----:B------:R-:W-:-:S02]  /*19c0*/  USHF.R.S32.HI UR45, URZ, 0x6, UR4 ;  /* 0x00000006ff2d7899 */ /* 0x000fc40008011404 */
[----:B------:R-:W-:Y:S02]  /*19d0*/  UISETP.GE.U32.AND UP1, UPT, UR6, -0x7f, UPT ;  /* 0xffffff810600788c */ /* 0x000fe4000bf26070 */
[----:B------:R-:W-:Y:S02]  /*19e0*/  UISETP.LT.U32.AND UP0, UPT, UR45, 0x4, UPT ;  /* 0x000000042d00788c */ /* 0x000fe4000bf01070 */
[----:B------:R-:W-:Y:S02]  /*19f0*/  ULEA UR38, UR31, UR21, 0x1 ;  /* 0x000000151f267291 */ /* 0x000fe4000f8e08ff */
[----:B------:R-:W-:Y:S02]  /*1a00*/  USEL UR44, UR45, 0x4, UP0 ;  /* 0x000000042d2c7887 */ /* 0x000fe40008000000 */
[----:B------:R-:W-:Y:S02]  /*1a10*/  ULEA UR37, UR30, UR21, 0x1 ;  /* 0x000000151e257291 */ /* 0x000fe4000f8e08ff */
[----:B------:R-:W-:-:S02]  /*1a20*/  UIADD3 UR24, UPT, UPT, UR44, -0x1, URZ ;  /* 0xffffffff2c187890 */ /* 0x000fc4000fffe0ff */
[----:B------:R-:W-:Y:S01]  /*1a30*/  @UP1 UIADD3 UR24, UPT, UPT, UR44, URZ, URZ ;  /* 0x000000ff2c181290 */ /* 0x000fe2000fffe0ff */
[----:B------:R-:W2:Y:S01]  /*1a40*/  LDCU UR41, c[0x0][0x374] ;  /* 0x00006e80ff2977ac */ /* 0x000ea20008000800 */
[----:B------:R-:W-:Y:S02]  /*1a50*/  ULOP3.LUT UR47, UR5, 0x30, URZ, 0xe2, !UPT ;  /* 0x00000030052f7892 */ /* 0x000fe4000f8ee2ff */
[----:B------:R-:W-:Y:S02]  /*1a60*/  UIADD3 UR38, UPT, UPT, UR38, 0x8800, URZ ;  /* 0x0000880026267890 */ /* 0x000fe4000fffe0ff */
[----:B------:R-:W-:Y:S02]  /*1a70*/  UIADD3 UR37, UPT, UPT, UR37, 0x10800, URZ ;  /* 0x0001080025257890 */ /* 0x000fe4000fffe0ff */
[----:B------:R-:W-:Y:S02]  /*1a80*/  UIADD3 UR46, UPT, UPT, UR45, -UR44, URZ ;  /* 0x8000002c2d2e7290 */ /* 0x000fe4000fffe0ff */
[----:B------:R-:W-:Y:S01]  /*1a90*/  UIADD3 UR24, UPT, UPT, UR24, 0x1, URZ ;  /* 0x0000000118187890 */ /* 0x000fe2000fffe0ff */
[----:B-1--4-:R-:W-:-:S11]  /*1aa0*/  UMOV UR7, URZ ;  /* 0x000000ff00077c82 */ /* 0x012fd60008000000 */
.L_x_42:
[----:B-1----:R-:W1:Y:S02]  /*1ab0*/  S2UR UR4, SR_CgaCtaId ;  /* 0x00000000000479c3 */ /* 0x002e640000008800 */
[----:B-1----:R-:W-:-:S09]  /*1ac0*/  UISETP.NE.AND UP0, UPT, UR4, URZ, UPT ;  /* 0x000000ff0400728c */ /* 0x002fd2000bf05270 */
[----:B------:R-:W-:Y:S05]  /*1ad0*/  BRA.U UP0, `(.L_x_23) ;  /* 0x0000000100287547 */ /* 0x000fea000b800000 */
[----:B------:R-:W-:Y:S02]  /*1ae0*/  LEA R0, R9, UR21, 0x3 ;  /* 0x0000001509007c11 */ /* 0x000fe4000f8e18ff */
[----:B------:R-:W-:-:S04]  /*1af0*/  SHF.L.U32 R3, R8, 0x1f, RZ ;  /* 0x0000001f08037819 */ /* 0x000fc800000006ff */
[----:B------:R-:W1:Y:S02]  /*1b00*/  SYNCS.PHASECHK.TRANS64.TRYWAIT P0, [R0+URZ+0x100], R3 ;  /* 0x00010003000075a7 */ /* 0x000e6400080011ff */
[----:B-1----:R-:W-:Y:S05]  /*1b10*/  @!P0 BRA `(.L_x_24) ;  /* 0x0000007c00408947 */ /* 0x002fea0003800000 */
.L_x_138:
[----:B------:R3:W-:Y:S01]  /*1b20*/  SYNCS.ARRIVE.TRANS64.A1T0 RZ, [R0+URZ+0xf0], RZ ;  /* 0x0000f0ff00ff79a7 */ /* 0x0007e200081000ff */
[----:B------:R-:W-:-:S05]  /*1b30*/  VIADD R9, R9, 0x1 ;  /* 0x0000000109097836 */ /* 0x000fca0000000000 */
[----:B------:R-:W-:-:S04]  /*1b40*/  ISETP.NE.AND P0, PT, R9, 0x2, PT ;  /* 0x000000020900780c */ /* 0x000fc80003f05270 */
[----:B-1----:R-:W-:Y:S02]  /*1b50*/  SEL R3, RZ, 0x1, P0 ;  /* 0x00000001ff037807 */ /* 0x002fe40000000000 */
[----:B------:R-:W-:Y:S02]  /*1b60*/  SEL R9, R9, RZ, P0 ;  /* 0x000000ff09097207 */ /* 0x000fe40000000000 */
[----:B------:R-:W-:-:S07]  /*1b70*/  LOP3.LUT R8, R8, R3, RZ, 0x3c, !PT ;  /* 0x0000000308087212 */ /* 0x000fce00078e3cff */
.L_x_23:
[----:B------:R-:W-:Y:S01]  /*1b80*/  ULEA UR4, UR7, UR21, 0x3 ;  /* 0x0000001507047291 */ /* 0x000fe2000f8e18ff */
[----:B---3--:R-:W-:Y:S01]  /*1b90*/  SHF.L.U32 R0, R12, 0x1f, RZ ;  /* 0x0000001f0c007819 */ /* 0x008fe200000006ff */
[----:B------:R-:W-:Y:S02]  /*1ba0*/  UISETP.GE.U32.AND UP0, UPT, UR49, 0x7f, UPT ;  /* 0x0000007f3100788c */ /* 0x000fe4000bf06070 */
[----:B------:R-:W-:Y:S02]  /*1bb0*/  ULEA UR11, UR20, UR50, 0x1 ;  /* 0x00000032140b7291 */ /* 0x000fe4000f8e08ff */
[----:B------:R-:W-:Y:S02]  /*1bc0*/  ULEA UR35, UR16, UR47, 0x6 ;  /* 0x0000002f10237291 */ /* 0x000fe4000f8e30ff */
[----:B------:R-:W-:Y:S01]  /*1bd0*/  USHF.L.U32 UR11, UR11, 0x7, URZ ;  /* 0x000000070b0b7899 */ /* 0x000fe200080006ff */
[----:B------:R1:W3:Y:S01]  /*1be0*/  SYNCS.PHASECHK.TRANS64.TRYWAIT P0, [UR4+0x20], R0 ;  /* 0x00002000ff0075a7 */ /* 0x0002e20008001104 */
[----:B------:R-:W-:Y:S01]  /*1bf0*/  UMOV UR6, URZ ;  /* 0x000000ff00067c82 */ /* 0x000fe20008000000 */
[----:B------:R-:W-:Y:S09]  /*1c00*/  BRA.U !UP0, `(.L_x_25) ;  /* 0x0000000108c87547 */ /* 0x000ff2000b800000 */
[----:B------:R-:W-:Y:S01]  /*1c10*/  UMOV UR13, URZ ;  /* 0x000000ff000d7c82 */ /* 0x000fe20008000000 */
[----:B------:R-:W-:-:S05]  /*1c20*/  UMOV UR4, UR7 ;  /* 0x0000000700047c82 */ /* 0x000fca0008000000 */
.L_x_31:
[----:B------:R-:W-:Y:S01]  /*1c30*/  ULEA UR33, UR4, UR21, 0x3 ;  /* 0x0000001504217291 */ /* 0x000fe2000f8e18ff */
[----:B---3--:R-:W-:Y:S01]  /*1c40*/  @!P3 MOV R2, 0xa000 ;  /* 0x0000a0000002b802 */ /* 0x008fe20000000f00 */
[----:B-1-3--:R-:W-:Y:S10]  /*1c50*/  @P0 BRA `(.L_x_26) ;  /* 0x00000000000c0947 */ /* 0x00aff40003800000 */
[----:B------:R-:W-:-:S04]  /*1c60*/  SHF.L.U32 R3, R12, 0x1f, RZ ;  /* 0x0000001f0c037819 */ /* 0x000fc800000006ff */
[----:B------:R-:W3:Y:S02]  /*1c70*/  SYNCS.PHASECHK.TRANS64.TRYWAIT P0, [UR33+0x20], R3 ;  /* 0x00002003ff0075a7 */ /* 0x000ee40008001121 */
[----:B---3--:R-:W-:Y:S05]  /*1c80*/  @!P0 BRA `(.L_x_27) ;  /* 0x0000007800f88947 */ /* 0x008fea0003800000 */
.L_x_26:
[----:B------:R3:W-:Y:S01]  /*1c90*/  @!P3 SYNCS.ARRIVE.TRANS64 RZ, [UR33], R2 ;  /* 0x00000002ffffb9a7 */ /* 0x0007e20008000021 */
[----:B------:R-:W-:-:S04]  /*1ca0*/  ULOP3.LUT UR5, UR25, 0x2, URZ, 0xfc, !UPT ;  /* 0x0000000219057892 */ /* 0x000fc8000f8efcff */
[----:B------:R-:W-:-:S09]  /*1cb0*/  UISETP.NE.AND UP0, UPT, UR5, 0x2, UPT ;  /* 0x000000020500788c */ /* 0x000fd2000bf05270 */
[----:B------:R-:W-:Y:S05]  /*1cc0*/  BRA.U UP0, `(.L_x_28) ;  /* 0x0000000100047547 */ /* 0x000fea000b800000 */
[----:B--2---:R-:W-:Y:S05]  /*1cd0*/  BPT.TRAP 0x1 ;  /* 0x000000040000795c */ /* 0x004fea0000300000 */
.L_x_28:
[----:B------:R-:W-:Y:S04]  /*1ce0*/  BSSY.RECONVERGENT B0, `(.L_x_29) ;  /* 0x0000003000007945 */ /* 0x000fe80003800200 */
[----:B------:R-:W-:Y:S05]  /*1cf0*/  @P2 BRA `(.L_x_30) ;  /* 0x0000000000042947 */ /* 0x000fea0003800000 */
[----:B--2---:R-:W-:Y:S05]  /*1d00*/  BPT.TRAP 0x1 ;  /* 0x000000040000795c */ /* 0x004fea0000300000 */
.L_x_30:
[----:B--2---:R-:W-:Y:S05]  /*1d10*/  BSYNC.RECONVERGENT B0 ;  /* 0x0000000000007941 */ /* 0x004fea0003800200 */
.L_x_29:
[----:B------:R-:W-:Y:S02]  /*1d20*/  UIADD3 UR5, UPT, UPT, UR4, 0x1, URZ ;  /* 0x0000000104057890 */ /* 0x000fe4000fffe0ff */
[----:B------:R-:W-:Y:S02]  /*1d30*/  USHF.L.U32 UR34, UR13, 0x6, URZ ;  /* 0x000000060d227899 */ /* 0x000fe400080006ff */
[----:B------:R-:W-:Y:S02]  /*1d40*/  UISETP.NE.AND UP0, UPT, UR5, 0x4, UPT ;  /* 0x000000040500788c */ /* 0x000fe4000bf05270 */
[----:B------:R-:W-:Y:S02]  /*1d50*/  UIADD3 UR13, UPT, UPT, UR13, 0x1, URZ ;  /* 0x000000010d0d7890 */ /* 0x000fe4000fffe0ff */
[----:B------:R-:W-:Y:S02]  /*1d60*/  USEL UR6, URZ, 0x1, UP0 ;  /* 0x00000001ff067887 */ /* 0x000fe40008000000 */
[----:B------:R-:W-:-:S02]  /*1d70*/  USEL UR7, UR5, URZ, UP0 ;  /* 0x000000ff05077287 */ /* 0x000fc40008000000 */
[----:B------:R-:W-:Y:S02]  /*1d80*/  UIADD3 UR14, UP1, UPT, UR28, 0x80, URZ ;  /* 0x000000801c0e7890 */ /* 0x000fe4000ff3e0ff */
[----:B------:R-:W-:Y:S01]  /*1d90*/  ULEA UR5, UR7, UR21, 0x3 ;  /* 0x0000001507057291 */ /* 0x000fe2000f8e18ff */
[----:B------:R-:W-:Y:S01]  /*1da0*/  LOP3.LUT R12, R12, UR6, RZ, 0x3c, !PT ;  /* 0x000000060c0c7c12 */ /* 0x000fe2000f8e3cff */
[----:B------:R-:W-:Y:S02]  /*1db0*/  ULEA UR6, UR4, UR31, 0xc ;  /* 0x0000001f04067291 */ /* 0x000fe4000f8e60ff */
[----:B------:R-:W-:Y:S01]  /*1dc0*/  UIADD3.X UR15, UPT, UPT, URZ, UR29, URZ, UP1, !UPT ;  /* 0x0000001dff0f7290 */ /* 0x000fe20008ffe4ff */
[----:B-1----:R-:W-:Y:S01]  /*1dd0*/  SHF.L.U32 R0, R12, 0x1f, RZ ;  /* 0x0000001f0c007819 */ /* 0x002fe200000006ff */
[----:B------:R-:W-:Y:S02]  /*1de0*/  ULEA UR6, UR6, UR21, 0x1 ;  /* 0x0000001506067291 */ /* 0x000fe4000f8e08ff */
[----:B------:R-:W-:Y:S01]  /*1df0*/  UPRMT UR16, URZ, 0x5410, UR27 ;  /* 0x00005410ff107896 */ /* 0x000fe2000800001b */
[----:B------:R4:W1:Y:S01]  /*1e00*/  SYNCS.PHASECHK.TRANS64.TRYWAIT P0, [UR5+0x20], R0 ;  /* 0x00002000ff0075a7 */ /* 0x0008620008001105 */
[----:B------:R-:W-:-:S02]  /*1e10*/  ULEA UR5, UR4, UR30, 0xe ;  /* 0x0000001e04057291 */ /* 0x000fc4000f8e70ff */
[----:B------:R-:W-:Y:S02]  /*1e20*/  UIADD3 UR4, UP0, UPT, UR28, 0x180, URZ ;  /* 0x000001801c047890 */ /* 0x000fe4000ff1e0ff */
[----:B------:R-:W-:Y:S02]  /*1e30*/  ULEA UR5, UR5, UR21, 0x1 ;  /* 0x0000001505057291 */ /* 0x000fe4000f8e08ff */
[----:B------:R-:W-:Y:S02]  /*1e40*/  UIADD3 UR32, UPT, UPT, UR6, 0x8800, URZ ;  /* 0x0000880006207890 */ /* 0x000fe4000fffe0ff */
[----:B------:R-:W-:Y:S02]  /*1e50*/  UIADD3 UR8, UPT, UPT, UR5, 0x10800, URZ ;  /* 0x0001080005087890 */ /* 0x000fe4000fffe0ff */
[----:B------:R-:W-:Y:S02]  /*1e60*/  UIADD3.X UR5, UPT, UPT, URZ, UR29, URZ, UP0, !UPT ;  /* 0x0000001dff057290 */ /* 0x000fe400087fe4ff */
[----:B------:R-:W-:-:S02]  /*1e70*/  UISETP.NE.AND UP0, UPT, UR13, UR24, UPT ;  /* 0x000000180d00728c */ /* 0x000fc4000bf05270 */
[----:B------:R-:W-:Y:S01]  /*1e80*/  UPRMT UR6, URZ, 0x5410, UR26 ;  /* 0x00005410ff067896 */ /* 0x000fe2000800001a */
[----:B------:R-:W-:Y:S01]  /*1e90*/  UMOV UR18, 0x0 ;  /* 0x0000000000127882 */ /* 0x000fe20000000000 */
[----:B------:R-:W-:Y:S01]  /*1ea0*/  UMOV UR19, 0x10000000 ;  /* 0x1000000000137882 */ /* 0x000fe20000000000 */
[----:B------:R-:W-:Y:S01]  /*1eb0*/  UMOV UR12, UR36 ;  /* 0x00000024000c7c82 */ /* 0x000fe20008000000 */
[----:B------:R-:W-:Y:S01]  /*1ec0*/  UMOV UR9, UR33 ;  /* 0x0000002100097c82 */ /* 0x000fe20008000000 */
[----:B------:R-:W-:Y:S01]  /*1ed0*/  UMOV UR10, UR34 ;  /* 0x00000022000a7c82 */ /* 0x000fe20008000000 */
[----:B------:R-:W-:Y:S03]  /*1ee0*/  UTMALDG.3D.MULTICAST [UR32], [UR14], UR16, desc[UR18] ;  /* 0x000012200e0073b4 */ /* 0x000fe60008011810 */
[----:B------:R2:W-:Y:S02]  /*1ef0*/  UTMALDG.3D.MULTICAST [UR8], [UR4], UR6, desc[UR18] ;  /* 0x00001208040073b4 */ /* 0x0005e40008011806 */
[----:B--2---:R-:W-:Y:S01]  /*1f00*/  UMOV UR6, UR24 ;  /* 0x0000001800067c82 */ /* 0x004fe20008000000 */
[----:B------:R-:W-:Y:S01]  /*1f10*/  UMOV UR4, UR7 ;  /* 0x0000000700047c82 */ /* 0x000fe20008000000 */
[----:B----4-:R-:W-:Y:S05]  /*1f20*/  BRA.U UP0, `(.L_x_31) ;  /* 0xfffffffd00407547 */ /* 0x010fea000b83ffff */
.L_x_25:
[----:B------:R-:W-:Y:S01]  /*1f30*/  ULEA UR4, UR7, UR21, 0x3 ;  /* 0x0000001507047291 */ /* 0x000fe2000f8e18ff */
[----:B-1----:R-:W-:Y:S01]  /*1f40*/  SHF.L.U32 R0, R12, 0x1f, RZ ;  /* 0x0000001f0c007819 */ /* 0x002fe200000006ff */
[----:B------:R-:W-:Y:S01]  /*1f50*/  @!P1 SYNCS.ARRIVE.TRANS64.A1T0 RZ, [UR21+0x88], RZ ;  /* 0x000088ffffff99a7 */ /* 0x000fe20008100015 */
[----:B------:R-:W-:-:S06]  /*1f60*/  UISETP.GT.AND UP0, UPT, UR45, UR44, UPT ;  /* 0x0000002c2d00728c */ /* 0x000fcc000bf04270 */
[----:B---3--:R1:W3:Y:S03]  /*1f70*/  SYNCS.PHASECHK.TRANS64.TRYWAIT P0, [UR4+0x20], R0 ;  /* 0x00002000ff0075a7 */ /* 0x0082e60008001104 */
[----:B------:R-:W-:Y:S05]  /*1f80*/  BRA.U !UP0, `(.L_x_32) ;  /* 0x0000000108bc7547 */ /* 0x000fea000b800000 */
[----:B------:R-:W-:Y:S01]  /*1f90*/  UIADD3 UR13, UPT, UPT, UR46, UR6, URZ ;  /* 0x000000062e0d7290 */ /* 0x000fe2000fffe0ff */
[----:B------:R-:W-:-:S11]  /*1fa0*/  UMOV UR4, UR7 ;  /* 0x0000000700047c82 */ /* 0x000fd60008000000 */
.L_x_38:
[----:B------:R-:W-:Y:S01]  /*1fb0*/  ULEA UR17, UR4, UR21, 0x3 ;  /* 0x0000001504117291 */ /* 0x000fe2000f8e18ff */
[----:B---3--:R-:W-:Y:S01]  /*1fc0*/  @!P3 MOV R2, 0xa000 ;  /* 0x0000a0000002b802 */ /* 0x008fe20000000f00 */
[----:B-1-3--:R-:W-:Y:S10]  /*1fd0*/  @P0 BRA `(.L_x_33) ;  /* 0x00000000000c0947 */ /* 0x00aff40003800000 */
[----:B------:R-:W-:-:S04]  /*1fe0*/  SHF.L.U32 R3, R12, 0x1f, RZ ;  /* 0x0000001f0c037819 */ /* 0x000fc800000006ff */
[----:B------:R-:W3:Y:S02]  /*1ff0*/  SYNCS.PHASECHK.TRANS64.TRYWAIT P0, [UR17+0x20], R3 ;  /* 0x00002003ff0075a7 */ /* 0x000ee40008001111 */
[----:B---3--:R-:W-:Y:S05]  /*2000*/  @!P0 BRA `(.L_x_34) ;  /* 0x0000007800308947 */ /* 0x008fea0003800000 */
.L_x_33:
[----:B------:R3:W-:Y:S01]  /*2010*/  @!P3 SYNCS.ARRIVE.TRANS64 RZ, [UR17], R2 ;  /* 0x00000002ffffb9a7 */ /* 0x0007e20008000011 */
[----:B------:R-:W-:-:S04]  /*2020*/  ULOP3.LUT UR5, UR25, 0x2, URZ, 0xfc, !UPT ;  /* 0x0000000219057892 */ /* 0x000fc8000f8efcff */
[----:B------:R-:W-:-:S09]  /*2030*/  UISETP.NE.AND UP0, UPT, UR5, 0x2, UPT ;  /* 0x000000020500788c */ /* 0x000fd2000bf05270 */
[----:B------:R-:W-:Y:S05]  /*2040*/  BRA.U UP0, `(.L_x_35) ;  /* 0x0000000100047547 */ /* 0x000fea000b800000 */
[----:B--2---:R-:W-:Y:S05]  /*2050*/  BPT.TRAP 0x1 ;  /* 0x000000040000795c */ /* 0x004fea0000300000 */
.L_x_35:
[----:B------:R-:W-:Y:S04]  /*2060*/  BSSY.RECONVERGENT B0, `(.L_x_36) ;  /* 0x0000003000007945 */ /* 0x000fe80003800200 */
[----:B------:R-:W-:Y:S05]  /*2070*/  @P2 BRA `(.L_x_37) ;  /* 0x0000000000042947 */ /* 0x000fea0003800000 */
[----:B--2---:R-:W-:Y:S05]  /*2080*/  BPT.TRAP 0x1 ;  /* 0x000000040000795c */ /* 0x004fea0000300000 */
.L_x_37:
[----:B--2---:R-:W-:Y:S05]  /*2090*/  BSYNC.RECONVERGENT B0 ;  /* 0x0000000000007941 */ /* 0x004fea0003800200 */
.L_x_36:
[----:B------:R-:W-:Y:S02]  /*20a0*/  UIADD3 UR5, UPT, UPT, UR4, 0x1, URZ ;  /* 0x0000000104057890 */ /* 0x000fe4000fffe0ff */
[----:B------:R-:W-:Y:S02]  /*20b0*/  UIADD3 UR14, UP1, UPT, UR28, 0x80, URZ ;  /* 0x000000801c0e7890 */ /* 0x000fe4000ff3e0ff */
[----:B------:R-:W-:Y:S02]  /*20c0*/  UISETP.NE.AND UP0, UPT, UR5, 0x4, UPT ;  /* 0x000000040500788c */ /* 0x000fe4000bf05270 */
[----:B------:R-:W-:Y:S02]  /*20d0*/  ULEA UR16, UR4, UR38, 0xd ;  /* 0x0000002604107291 */ /* 0x000fe4000f8e68ff */
[----:B------:R-:W-:Y:S02]  /*20e0*/  USEL UR8, URZ, 0x1, UP0 ;  /* 0x00000001ff087887 */ /* 0x000fe40008000000 */
[----:B------:R-:W-:-:S02]  /*20f0*/  USEL UR7, UR5, URZ, UP0 ;  /* 0x000000ff05077287 */ /* 0x000fc40008000000 */
[----:B------:R-:W-:Y:S02]  /*2100*/  UIADD3 UR22, UP0, UPT, UR28, 0x180, URZ ;  /* 0x000001801c167890 */ /* 0x000fe4000ff1e0ff */
[----:B------:R-:W-:Y:S01]  /*2110*/  ULEA UR5, UR7, UR21, 0x3 ;  /* 0x0000001507057291 */ /* 0x000fe2000f8e18ff */
[----:B------:R-:W-:Y:S01]  /*2120*/  LOP3.LUT R12, R12, UR8, RZ, 0x3c, !PT ;  /* 0x000000080c0c7c12 */ /* 0x000fe2000f8e3cff */
[----:B------:R-:W-:Y:S02]  /*2130*/  ULEA UR8, UR4, UR37, 0xf ;  /* 0x0000002504087291 */ /* 0x000fe4000f8e78ff */
[----:B------:R-:W-:Y:S01]  /*2140*/  USHF.L.U32 UR18, UR6, 0x6, URZ ;  /* 0x0000000606127899 */ /* 0x000fe200080006ff */
[----:B-1----:R-:W-:Y:S01]  /*2150*/  SHF.L.U32 R0, R12, 0x1f, RZ ;  /* 0x0000001f0c007819 */ /* 0x002fe200000006ff */
[----:B------:R-:W-:Y:S02]  /*2160*/  UPRMT UR4, URZ, 0x5410, UR27 ;  /* 0x00005410ff047896 */ /* 0x000fe4000800001b */
[----:B------:R-:W-:Y:S01]  /*2170*/  UIADD3.X UR15, UPT, UPT, URZ, UR29, URZ, UP1, !UPT ;  /* 0x0000001dff0f7290 */ /* 0x000fe20008ffe4ff */
[----:B------:R4:W1:Y:S01]  /*2180*/  SYNCS.PHASECHK.TRANS64.TRYWAIT P0, [UR5+0x20], R0 ;  /* 0x00002000ff0075a7 */ /* 0x0008620008001105 */
[----:B------:R-:W-:-:S02]  /*2190*/  UPRMT UR5, URZ, 0x5410, UR26 ;  /* 0x00005410ff057896 */ /* 0x000fc4000800001a */
[----:B------:R-:W-:Y:S01]  /*21a0*/  UIADD3.X UR23, UPT, UPT, URZ, UR29, URZ, UP0, !UPT ;  /* 0x0000001dff177290 */ /* 0x000fe200087fe4ff */
[----:B------:R-:W-:Y:S01]  /*21b0*/  UMOV UR32, 0x0 ;  /* 0x0000000000207882 */ /* 0x000fe20000000000 */
[----:B------:R-:W-:Y:S01]  /*21c0*/  UMOV UR33, 0x10000000 ;  /* 0x1000000000217882 */ /* 0x000fe20000000000 */
[----:B------:R-:W-:Y:S01]  /*21d0*/  UMOV UR19, UR35 ;  /* 0x0000002300137c82 */ /* 0x000fe20008000000 */
[----:B------:R-:W-:Y:S01]  /*21e0*/  UMOV UR20, UR36 ;  /* 0x0000002400147c82 */ /* 0x000fe20008000000 */
[----:B------:R-:W-:Y:S01]  /*21f0*/  UMOV UR12, UR36 ;  /* 0x00000024000c7c82 */ /* 0x000fe20008000000 */
[----:B------:R-:W-:Y:S01]  /*2200*/  UMOV UR9, UR17 ;  /* 0x0000001100097c82 */ /* 0x000fe20008000000 */
[----:B------:R-:W-:Y:S01]  /*2210*/  UMOV UR10, UR18 ;  /* 0x00000012000a7c82 */ /* 0x000fe20008000000 */
[----:B------:R2:W-:Y:S01]  /*2220*/  UTMALDG.3D.MULTICAST [UR16], [UR14], UR4, desc[UR32] ;  /* 0x000020100e0073b4 */ /* 0x0005e20008011804 */
[----:B------:R-:W-:-:S04]  /*2230*/  UIADD3 UR6, UPT, UPT, UR6, 0x1, URZ ;  /* 0x0000000106067890 */ /* 0x000fc8000fffe0ff */
[----:B------:R-:W-:Y:S01]  /*2240*/  UISETP.NE.AND UP0, UPT, UR6, UR13, UPT ;  /* 0x0000000d0600728c */ /* 0x000fe2000bf05270 */
[----:B------:R4:W-:Y:S01]  /*2250*/  UTMALDG.3D.MULTICAST [UR8], [UR22], UR5, desc[UR32] ;  /* 0x00002008160073b4 */ /* 0x0009e20008011805 */
[----:B--2---:R-:W-:-:S07]  /*2260*/  UMOV UR4, UR7 ;  /* 0x0000000700047c82 */ /* 0x004fce0008000000 */
[----:B----4-:R-:W-:Y:S05]  /*2270*/  BRA.U UP0, `(.L_x_38) ;  /* 0xfffffffd004c7547 */ /* 0x010fea000b83ffff */
.L_x_32:
[C---:B------:R-:W-:Y:S01]  /*2280*/  LEA R3, R11.reuse, UR21, 0x3 ;  /* 0x000000150b037c11 */ /* 0x040fe2000f8e18ff */
[----:B------:R-:W-:Y:S01]  /*2290*/  NOP ;  /* 0x0000000000007918 */ /* 0x000fe20000000000 */
[----:B-1----:R-:W-:Y:S02]  /*22a0*/  SHF.L.U32 R0, R10, 0x1f, RZ ;  /* 0x0000001f0a007819 */ /* 0x002fe400000006ff */
[----:B------:R-:W-:Y:S02]  /*22b0*/  LEA R5, R11, UR21, 0x4 ;  /* 0x000000150b057c11 */ /* 0x000fe4000f8e20ff */
[----:B---3--:R-:W1:Y:S02]  /*22c0*/  SYNCS.PHASECHK.TRANS64.TRYWAIT P0, [R3+URZ+0x90], R0 ;  /* 0x00009000030075a7 */ /* 0x008e6400080011ff */
[----:B-1----:R-:W-:Y:S05]  /*22d0*/  @!P0 BRA `(.L_x_39) ;  /* 0x0000007400948947 */ /* 0x002fea0003800000 */
.L_x_141:
[----:B------:R-:W3:Y:S01]  /*22e0*/  LDS.128 R4, [R5+0x120] ;  /* 0x0001200005047984 */ /* 0x000ee20000000c00 */
[----:B------:R-:W-:Y:S01]  /*22f0*/  UISETP.GE.AND UP0, UPT, UR42, 0x1, UPT ;  /* 0x000000012a00788c */ /* 0x000fe2000bf06270 */
[----:B------:R-:W-:Y:S01]  /*2300*/  @!PT LDS RZ, [RZ] ;  /* 0x00000000fffff984 */ /* 0x000fe20000000800 */
[----:B------:R-:W-:Y:S01]  /*2310*/  @!PT LDS RZ, [RZ] ;  /* 0x00000000fffff984 */ /* 0x000fe20000000800 */
[----:B------:R-:W-:Y:S01]  /*2320*/  @!PT LDS RZ, [RZ] ;  /* 0x00000000fffff984 */ /* 0x000fe20000000800 */
[----:B------:R-:W-:Y:S01]  /*2330*/  @!PT LDS RZ, [RZ] ;  /* 0x00000000fffff984 */ /* 0x000fe20000000800 */
[----:B------:R4:W-:Y:S06]  /*2340*/  MEMBAR.ALL.CTA ;  /* 0x0000000000007992 */ /* 0x0009ec0000008000 */
[----:B----4-:R-:W4:Y:S01]  /*2350*/  FENCE.VIEW.ASYNC.S ;  /* 0x00000000000073c6 */ /* 0x010f220000000000 */
[----:B---3--:R-:W-:-:S13]  /*2360*/  LOP3.LUT P0, RZ, R6, 0x1, RZ, 0xc0, !PT ;  /* 0x0000000106ff7812 */ /* 0x008fda000780c0ff */
[----:B----4-:R-:W-:Y:S01]  /*2370*/  VOTEU.ANY UP1, P0 ;  /* 0x0000000000ff7886 */ /* 0x010fe20000020100 */
[----:B------:R-:W-:-:S13]  /*2380*/  PLOP3.LUT P0, PT, PT, PT, UP1, 0x80, 0x8 ;  /* 0x000000000008781c */ /* 0x000fda0003f0f018 */
[----:B-1----:R-:W-:Y:S02]  /*2390*/  @P0 LOP3.LUT R0, R5, 0xffff, RZ, 0xc0, !PT ;  /* 0x0000ffff05000812 */ /* 0x002fe400078ec0ff */
[----:B------:R-:W-:Y:S02]  /*23a0*/  @P0 MOV R2, R4 ;  /* 0x0000000400020202 */ /* 0x000fe40000000f00 */
[----:B------:R-:W-:Y:S01]  /*23b0*/  @P0 R2UR UR5, R0 ;  /* 0x00000000000502ca */ /* 0x000fe200000e0000 */
[----:B------:R-:W-:Y:S01]  /*23c0*/  VIADD R0, R3, 0xa0 ;  /* 0x000000a003007836 */ /* 0x000fe20000000000 */
[----:B------:R-:W-:Y:S02]  /*23d0*/  @P0 SHF.R.U32.HI R4, RZ, 0x10, R5 ;  /* 0x00000010ff040819 */ /* 0x000fe40000011605 */
[----:B------:R-:W-:Y:S02]  /*23e0*/  @P0 R2UR UR6, R2 ;  /* 0x00000000020602ca */ /* 0x000fe400000e0000 */
[----:B------:R-:W-:-:S02]  /*23f0*/  PRMT R0, RZ, 0x654, R0 ;  /* 0x00000654ff007816 */ /* 0x000fc40000000000 */
[----:B------:R-:W-:Y:S02]  /*2400*/  @P0 R2UR UR4, R4 ;  /* 0x00000000040402ca */ /* 0x000fe400000e0000 */
[----:B------:R1:W-:Y:S03]  /*2410*/  SYNCS.ARRIVE.TRANS64.RED.A1T0 RZ, [R0+URZ], RZ ;  /* 0x000000ff00ff79a7 */ /* 0x0003e600081004ff */
[----:B------:R-:W-:-:S04]  /*2420*/  @UP1 UMOV UR39, UR5 ;  /* 0x0000000500271c82 */ /* 0x000fc80008000000 */
[----:B------:R-:W-:-:S04]  /*2430*/  @UP1 UMOV UR40, UR6 ;  /* 0x0000000600281c82 */ /* 0x000fc80008000000 */
[----:B------:R-:W-:Y:S01]  /*2440*/  @UP1 UMOV UR36, UR4 ;  /* 0x0000000400241c82 */ /* 0x000fe20008000000 */
[----:B------:R-:W-:Y:S05]  /*2450*/  BRA.U !UP0, `(.L_x_40) ;  /* 0x0000000108d47547 */ /* 0x000fea000b800000 */
[----:B------:R-:W2:Y:S01]  /*2460*/  LDCU.128 UR12, c[0x0][0xb10] ;  /* 0x00016200ff0c77ac */ /* 0x000ea20008000c00 */
[----:B------:R-:W3:Y:S01]  /*2470*/  LDCU UR22, c[0x0][0xb20] ;  /* 0x00016400ff1677ac */ /* 0x000ee20008000800 */
[----:B------:R-:W4:Y:S01]  /*2480*/  LDCU UR20, c[0x0][0xb0c] ;  /* 0x00016180ff1477ac */ /* 0x000f220008000800 */
[----:B------:R-:W1:Y:S01]  /*2490*/  LDCU.64 UR8, c[0x0][0xb28] ;  /* 0x00016500ff0877ac */ /* 0x000e620008000a00 */
[----:B------:R-:W-:Y:S02]  /*24a0*/  UISETP.NE.AND UP3, UPT, UR42, 0x1, UPT ;  /* 0x000000012a00788c */ /* 0x000fe4000bf65270 */
[----:B--2---:R-:W-:Y:S02]  /*24b0*/  UIMAD.WIDE.U32 UR10, UR41, UR15, URZ ;  /* 0x0000000f290a72a5 */ /* 0x004fe4000f8e00ff */
[----:B------:R-:W-:Y:S02]  /*24c0*/  UIMAD.WIDE.U32 UR4, UR43, UR12, URZ ;  /* 0x0000000c2b0472a5 */ /* 0x000fe4000f8e00ff */
[----:B------:R-:W-:-:S02]  /*24d0*/  UISETP.NE.AND UP0, UPT, UR14, 0x1, UPT ;  /* 0x000000010e00788c */ /* 0x000fc4000bf05270 */
[----:B------:R-:W-:Y:S01]  /*24e0*/  UIMAD.WIDE.U32 UR18, UR39, UR15, URZ ;  /* 0x0000000f271272a5 */ /* 0x000fe2000f8e00ff */
[----:B------:R-:W-:Y:S02]  /*24f0*/  UMOV UR10, UR11 ;  /* 0x0000000b000a7c82 */ /* 0x000fe40008000000 */
[----:B------:R-:W-:Y:S01]  /*2500*/  UMOV UR4, UR5 ;  /* 0x0000000500047c82 */ /* 0x000fe20008000000 */
[----:B---3--:R-:W-:Y:S02]  /*2510*/  USHF.R.U32.HI UR10, URZ, UR22, UR10 ;  /* 0x00000016ff0a7299 */ /* 0x008fe4000801160a */
[----:B----4-:R-:W-:Y:S02]  /*2520*/  UISETP.NE.AND UP2, UPT, UR20, 0x1, UPT ;  /* 0x000000011400788c */ /* 0x010fe4000bf45270 */
[----:B------:R-:W-:Y:S02]  /*2530*/  USHF.R.U32.HI UR4, URZ, UR13, UR4 ;  /* 0x0000000dff047299 */ /* 0x000fe40008011604 */
[----:B------:R-:W-:-:S02]  /*2540*/  USEL UR5, UR41, UR10, !UP0 ;  /* 0x0000000a29057287 */ /* 0x000fc4000c000000 */
[----:B------:R-:W-:Y:S02]  /*2550*/  USEL UR6, UR43, UR4, !UP2 ;  /* 0x000000042b067287 */ /* 0x000fe4000d000000 */
[----:B-1----:R-:W-:Y:S01]  /*2560*/  UIMAD.WIDE.U32 UR10, UR5, UR8, URZ ;  /* 0x00000008050a72a5 */ /* 0x002fe2000f8e00ff */
[----:B------:R-:W-:Y:S01]  /*2570*/  UMOV UR4, UR19 ;  /* 0x0000001300047c82 */ /* 0x000fe20008000000 */
[----:B------:R-:W-:Y:S02]  /*2580*/  UIMAD.WIDE.U32 UR16, UR40, UR12, URZ ;  /* 0x0000000c281072a5 */ /* 0x000fe4000f8e00ff */
[----:B------:R-:W-:-:S03]  /*2590*/  UIMAD.WIDE.U32 UR18, UR6, UR8, URZ ;  /* 0x00000008061272a5 */ /* 0x000fc6000f8e00ff */
[----:B------:R-:W-:Y:S01]  /*25a0*/  UMOV UR10, UR11 ;  /* 0x0000000b000a7c82 */ /* 0x000fe20008000000 */
[----:B------:R-:W-:Y:S02]  /*25b0*/  USHF.R.U32.HI UR4, URZ, UR22, UR4 ;  /* 0x00000016ff047299 */ /* 0x000fe40008011604 */
[----:B------:R-:W-:Y:S01]  /*25c0*/  @UP3 USHF.R.U32.HI UR5, URZ, UR9, UR10 ;  /* 0x00000009ff053299 */ /* 0x000fe2000801160a */
[----:B------:R-:W-:Y:S01]  /*25d0*/  UMOV UR16, UR17 ;  /* 0x0000001100107c82 */ /* 0x000fe20008000000 */
[----:B------:R-:W-:Y:S01]  /*25e0*/  UMOV UR18, UR19 ;  /* 0x0000001300127c82 */ /* 0x000fe20008000000 */
[----:B------:R-:W-:Y:S02]  /*25f0*/  USHF.R.U32.HI UR13, URZ, UR13, UR16 ;  /* 0x0000000dff0d7299 */ /* 0x000fe40008011610 */
[----:B------:R-:W-:Y:S02]  /*2600*/  USEL UR4, UR39, UR4, !UP0 ;  /* 0x0000000427047287 */ /* 0x000fe4000c000000 */
[----:B------:R-:W-:-:S02]  /*2610*/  @UP3 USHF.R.U32.HI UR6, URZ, UR9, UR18 ;  /* 0x00000009ff063299 */ /* 0x000fc40008011612 */
[----:B------:R-:W-:Y:S02]  /*2620*/  UIMAD UR10, UR42, UR5, URZ ;  /* 0x000000052a0a72a4 */ /* 0x000fe4000f8e02ff */
[----:B------:R-:W-:Y:S02]  /*2630*/  USEL UR5, UR40, UR13, !UP2 ;  /* 0x0000000d28057287 */ /* 0x000fe4000d000000 */
[----:B------:R-:W-:Y:S02]  /*2640*/  UIMAD UR12, UR42, UR6, URZ ;  /* 0x000000062a0c72a4 */ /* 0x000fe4000f8e02ff */
[----:B------:R-:W-:Y:S02]  /*2650*/  UISETP.GE.AND UP0, UPT, UR4, UR10, UPT ;  /* 0x0000000a0400728c */ /* 0x000fe4000bf06270 */
[----:B------:R-:W-:Y:S02]  /*2660*/  UIMAD.WIDE.U32 UR10, UR4, UR8, URZ ;  /* 0x00000008040a72a5 */ /* 0x000fe4000f8e00ff */
[----:B------:R-:W-:-:S02]  /*2670*/  UISETP.GE.OR UP0, UPT, UR5, UR12, UP0 ;  /* 0x0000000c0500728c */ /* 0x000fc40008706670 */
        /* <DEDUP_REMOVED lines=19> */
.L_x_40:
[----:B------:R-:W3:Y:S02]  /*27b0*/  LDCU UR4, c[0x0][0xb30] ;  /* 0x00016600ff0477ac */ /* 0x000ee40008000800 */
[----:B---3--:R-:W-:-:S09]  /*27c0*/  UISETP.NE.AND UP0, UPT, UR4, 0x1, UPT ;  /* 0x000000010400788c */ /* 0x008fd2000bf05270 */
[----:B------:R-:W-:Y:S05]  /*27d0*/  BRA.U UP0, `(.L_x_41) ;  /* 0x0000000100447547 */ /* 0x000fea000b800000 */
[----:B------:R-:W3:Y:S01]  /*27e0*/  LDCU.128 UR12, c[0x0][0xb10] ;  /* 0x00016200ff0c77ac */ /* 0x000ee20008000c00 */
[----:B------:R-:W4:Y:S01]  /*27f0*/  LDCU UR10, c[0x0][0xb0c] ;  /* 0x00016180ff0a77ac */ /* 0x000f220008000800 */
[----:B------:R-:W1:Y:S01]  /*2800*/  LDCU UR6, c[0x0][0xb20] ;  /* 0x00016400ff0677ac */ /* 0x000e620008000800 */
[----:B---3--:R-:W-:Y:S02]  /*2810*/  UIMAD.WIDE.U32 UR8, UR40, UR12, URZ ;  /* 0x0000000c280872a5 */ /* 0x008fe4000f8e00ff */
[----:B------:R-:W-:Y:S02]  /*2820*/  UIMAD.WIDE.U32 UR4, UR39, UR15, URZ ;  /* 0x0000000f270472a5 */ /* 0x000fe4000f8e00ff */
[----:B----4-:R-:W-:Y:S02]  /*2830*/  UISETP.NE.AND UP2, UPT, UR10, 0x1, UPT ;  /* 0x000000010a00788c */ /* 0x010fe4000bf45270 */
[----:B------:R-:W-:Y:S01]  /*2840*/  UISETP.NE.AND UP0, UPT, UR14, 0x1, UPT ;  /* 0x000000010e00788c */ /* 0x000fe2000bf05270 */
[----:B------:R-:W-:-:S02]  /*2850*/  UMOV UR8, UR9 ;  /* 0x0000000900087c82 */ /* 0x000fc40008000000 */
[----:B------:R-:W-:Y:S01]  /*2860*/  UMOV UR4, UR5 ;  /* 0x0000000500047c82 */ /* 0x000fe20008000000 */
[----:B------:R-:W-:Y:S02]  /*2870*/  USHF.R.U32.HI UR13, URZ, UR13, UR8 ;  /* 0x0000000dff0d7299 */ /* 0x000fe40008011608 */
[----:B-1----:R-:W-:Y:S02]  /*2880*/  USHF.R.U32.HI UR4, URZ, UR6, UR4 ;  /* 0x00000006ff047299 */ /* 0x002fe40008011604 */
[----:B------:R-:W-:Y:S02]  /*2890*/  USEL UR5, UR40, UR13, !UP2 ;  /* 0x0000000d28057287 */ /* 0x000fe4000d000000 */
[----:B------:R-:W-:-:S04]  /*28a0*/  USEL UR4, UR39, UR4, !UP0 ;  /* 0x0000000427047287 */ /* 0x000fc8000c000000 */
[----:B------:R-:W-:Y:S02]  /*28b0*/  UIADD3 UR6, UPT, UPT, UR5, -UR4, URZ ;  /* 0x8000000405067290 */ /* 0x000fe4000fffe0ff */
[----:B------:R-:W-:Y:S02]  /*28c0*/  UIADD3 UR4, UPT, UPT, -UR5, UR4, URZ ;  /* 0x0000000405047290 */ /* 0x000fe4000fffe1ff */
[----:B------:R-:W-:Y:S02]  /*28d0*/  UIMAD UR39, UR6, UR14, UR39 ;  /* 0x0000000e062772a4 */ /* 0x000fe4000f8e0227 */
[----:B------:R-:W-:-:S12]  /*28e0*/  UIMAD UR40, UR4, UR10, UR40 ;  /* 0x0000000a042872a4 */ /* 0x000fd8000f8e0228 */
.L_x_41:
[----:B------:R-:W-:Y:S01]  /*28f0*/  VIADD R11, R11, 0x1 ;  /* 0x000000010b0b7836 */ /* 0x000fe20000000000 */
[----:B------:R-:W-:Y:S02]  /*2900*/  R2UR UR5, R88 ;  /* 0x00000000580572ca */ /* 0x000fe400000e0000 */
[----:B------:R-:W-:Y:S02]  /*2910*/  R2UR UR4, R87 ;  /* 0x00000000570472ca */ /* 0x000fe400000e0000 */
[C---:B------:R-:W-:Y:S02]  /*2920*/  ISETP.NE.AND P0, PT, R11.reuse, 0x2, PT ;  /* 0x000000020b00780c */ /* 0x040fe40003f05270 */
[----:B------:R-:W-:Y:S02]  /*2930*/  PLOP3.LUT P1, PT, PT, PT, PT, 0x80, 0x8 ;  /* 0x000000000008781c */ /* 0x000fe40003f2f070 */
[----:B------:R-:W-:Y:S02]  /*2940*/  SEL R3, RZ, 0x1, P0 ;  /* 0x00000001ff037807 */ /* 0x000fe40000000000 */
[----:B------:R-:W-:-:S02]  /*2950*/  SEL R11, R11, RZ, P0 ;  /* 0x000000ff0b0b7207 */ /* 0x000fc40000000000 */
[----:B------:R-:W-:Y:S01]  /*2960*/  LOP3.LUT R10, R10, R3, RZ, 0x3c, !PT ;  /* 0x000000030a0a7212 */ /* 0x000fe200078e3cff */
[----:B------:R-:W-:Y:S02]  /*2970*/  UIADD3 UR16, UPT, UPT, UR40, UR5, URZ ;  /* 0x0000000528107290 */ /* 0x000fe4000fffe0ff */
[----:B------:R-:W-:Y:S01]  /*2980*/  UIADD3 UR20, UPT, UPT, UR39, UR4, URZ ;  /* 0x0000000427147290 */ /* 0x000fe2000fffe0ff */
[----:B------:R-:W-:Y:S11]  /*2990*/  BRA.U UP1, `(.L_x_42) ;  /* 0xfffffff101447547 */ /* 0x000ff6000b83ffff */
[----:B------:R-:W-:Y:S01]  /*29a0*/  UIADD3 UR21, UPT, UPT, UR21, 0x20, URZ ;  /* 0x0000002015157890 */ /* 0x000fe2000fffe0ff */
[----:B------:R-:W-:-:S03]  /*29b0*/  SHF.L.U32 R3, R12, 0x1f, RZ ;  /* 0x0000001f0c037819 */ /* 0x000fc600000006ff */
[----:B------:R-:W-:-:S09]  /*29c0*/  ULEA UR4, UR7, UR21, 0x3 ;  /* 0x0000001507047291 */ /* 0x000fd2000f8e18ff */
[----:B------:R-:W3:Y:S02]  /*29d0*/  SYNCS.PHASECHK.TRANS64.TRYWAIT P0, [UR4], R3 ;  /* 0x00000003ff0075a7 */ /* 0x000ee40008001104 */
[----:B---3--:R-:W-:Y:S05]  /*29e0*/  @!P0 BRA `(.L_x_43) ;  /* 0x0000006c00e48947 */ /* 0x008fea0003800000 */
.L_x_143:
[----:B------:R-:W-:-:S04]  /*29f0*/  UIADD3 UR4, UPT, UPT, UR7, 0x1, URZ ;  /* 0x0000000107047890 */ /* 0x000fc8000fffe0ff */
[----:B------:R-:W-:-:S04]  /*2a00*/  UISETP.NE.AND UP0, UPT, UR4, 0x4, UPT ;  /* 0x000000040400788c */ /* 0x000fc8000bf05270 */
[----:B------:R-:W-:Y:S02]  /*2a10*/  USEL UR6, URZ, 0x1, UP0 ;  /* 0x00000001ff067887 */ /* 0x000fe40008000000 */
[----:B------:R-:W-:-:S04]  /*2a20*/  USEL UR4, UR4, URZ, UP0 ;  /* 0x000000ff04047287 */ /* 0x000fc80008000000 */
[----:B------:R-:W-:Y:S01]  /*2a30*/  ULEA UR5, UR4, UR21, 0x3 ;  /* 0x0000001504057291 */ /* 0x000fe2000f8e18ff */
[----:B------:R-:W-:-:S04]  /*2a40*/  LOP3.LUT R2, R12, UR6, RZ, 0x3c, !PT ;  /* 0x000000060c027c12 */ /* 0x000fc8000f8e3cff */
[----:B-1----:R-:W-:-:S04]  /*2a50*/  SHF.L.U32 R3, R2, 0x1f, RZ ;  /* 0x0000001f02037819 */ /* 0x002fc800000006ff */
[----:B------:R-:W1:Y:S02]  /*2a60*/  SYNCS.PHASECHK.TRANS64.TRYWAIT P0, [UR5], R3 ;  /* 0x00000003ff0075a7 */ /* 0x000e640008001105 */
[----:B-1----:R-:W-:Y:S05]  /*2a70*/  @!P0 BRA `(.L_x_44) ;  /* 0x0000006c00d88947 */ /* 0x002fea0003800000 */
.L_x_145:
        /* <DEDUP_REMOVED lines=9> */
.L_x_147:
[----:B------:R-:W-:-:S04]  /*2b10*/  UIADD3 UR4, UPT, UPT, UR4, 0x1, URZ ;  /* 0x0000000104047890 */ /* 0x000fc8000fffe0ff */
[----:B------:R-:W-:-:S04]  /*2b20*/  UISETP.NE.AND UP0, UPT, UR4, 0x4, UPT ;  /* 0x000000040400788c */ /* 0x000fc8000bf05270 */
[----:B------:R-:W-:Y:S02]  /*2b30*/  USEL UR5, URZ, 0x1, UP0 ;  /* 0x00000001ff057887 */ /* 0x000fe40008000000 */
[----:B------:R-:W-:-:S04]  /*2b40*/  USEL UR4, UR4, URZ, UP0 ;  /* 0x000000ff04047287 */ /* 0x000fc80008000000 */
[----:B------:R-:W-:Y:S01]  /*2b50*/  ULEA UR4, UR4, UR21, 0x3 ;  /* 0x0000001504047291 */ /* 0x000fe2000f8e18ff */
[----:B-1----:R-:W-:-:S04]  /*2b60*/  LOP3.LUT R3, R2, UR5, RZ, 0x3c, !PT ;  /* 0x0000000502037c12 */ /* 0x002fc8000f8e3cff */
[----:B------:R-:W-:Y:S01]  /*2b70*/  SHF.L.U32 R3, R3, 0x1f, RZ ;  /* 0x0000001f03037819 */ /* 0x000fe200000006ff */
[----:B------:R-:W-:-:S07]  /*2b80*/  IMAD.U32 R0, RZ, RZ, UR4 ;  /* 0x00000004ff007e24 */ /* 0x000fce000f8e00ff */
.L_x_46:
[----:B-1----:R1:W3:Y:S02]  /*2b90*/  SYNCS.PHASECHK.TRANS64.TRYWAIT P0, [R0+URZ], R3 ;  /* 0x00000003000075a7 */ /* 0x0022e400080011ff */
[----:B---3--:R-:W-:Y:S05]  /*2ba0*/  @!P0 NANOSLEEP.SYNCS 0x989680 ;  /* 0x009896800000895d */ /* 0x008fea0003900000 */
[----:B------:R-:W3:Y:S02]  /*2bb0*/  @!P0 SYNCS.PHASECHK.TRANS64 P0, [R0+URZ], R3 ;  /* 0x00000003000085a7 */ /* 0x000ee400080010ff */
[----:B--23--:R-:W-:Y:S05]  /*2bc0*/  @P0 EXIT ;  /* 0x000000000000094d */ /* 0x00cfea0003800000 */
[----:B------:R-:W-:Y:S05]  /*2bd0*/  BRA `(.L_x_46) ;  /* 0xfffffffc00ec7947 */ /* 0x000fea000383ffff */
.L_x_22:
[----:B------:R-:W2:Y:S02]  /*2be0*/  S2UR UR4, SR_CgaCtaId ;  /* 0x00000000000479c3 */ /* 0x000ea40000008800 */
[----:B--2---:R-:W-:-:S04]  /*2bf0*/  UISETP.NE.AND UP0, UPT, UR4, URZ, UPT ;  /* 0x000000ff0400728c */ /* 0x004fc8000bf05270 */
[----:B------:R-:W-:-:S09]  /*2c00*/  UISETP.NE.OR UP0, UPT, UR17, 0x1, UP0 ;  /* 0x000000011100788c */ /* 0x000fd20008705670 */
[----:B------:R-:W-:Y:S05]  /*2c10*/  BRA.U UP0, `(.L_x_47) ;  /* 0x00000005004c7547 */ /* 0x000fea000b800000 */
[----:B------:R-:W2:Y:S01]  /*2c20*/  S2UR UR5, SR_CgaCtaId ;  /* 0x00000000000579c3 */ /* 0x000ea20000008800 */
[----:B------:R-:W-:Y:S01]  /*2c30*/  UMOV UR4, 0x400 ;  /* 0x0000040000047882 */ /* 0x000fe20000000000 */
[----:B------:R-:W-:Y:S01]  /*2c40*/  ISETP.GE.U32.AND P2, PT, R0, 0x8, PT ;  /* 0x000000080000780c */ /* 0x000fe20003f46070 */
[----:B------:R-:W-:Y:S01]  /*2c50*/  IMAD.MOV.U32 R12, RZ, RZ, 0x1 ;  /* 0x00000001ff0c7424 */ /* 0x000fe200078e00ff */
[----:B------:R-:W-:Y:S02]  /*2c60*/  CS2R R10, SRZ ;  /* 0x00000000000a7805 */ /* 0x000fe4000001ff00 */
[----:B------:R-:W-:Y:S01]  /*2c70*/  CS2R R8, SRZ ;  /* 0x0000000000087805 */ /* 0x000fe2000001ff00 */
[----:B--2---:R-:W-:-:S03]  /*2c80*/  ULEA UR6, UR5, UR4, 0x18 ;  /* 0x0000000405067291 */ /* 0x004fc6000f8ec0ff */
[----:B------:R-:W-:-:S09]  /*2c90*/  UMOV UR5, URZ ;  /* 0x000000ff00057c82 */ /* 0x000fd20008000000 */
.L_x_51:
[----:B------:R-:W-:Y:S02]  /*2ca0*/  LEA R2, R8, UR6, 0x3 ;  /* 0x0000000608027c11 */ /* 0x000fe4000f8e18ff */
[----:B------:R-:W-:-:S03]  /*2cb0*/  SHF.L.U32 R5, R9, 0x1f, RZ ;  /* 0x0000001f09057819 */ /* 0x000fc600000006ff */
[----:B------:R-:W-:Y:S01]  /*2cc0*/  VIADD R4, R2, 0x100 ;  /* 0x0000010002047836 */ /* 0x000fe20000000000 */
[----:B------:R-:W2:Y:S02]  /*2cd0*/  SYNCS.PHASECHK.TRANS64.TRYWAIT P0, [R2+URZ+0xf0], R5 ;  /* 0x0000f005020075a7 */ /* 0x000ea400080011ff */
[----:B--2---:R-:W-:Y:S05]  /*2ce0*/  @!P0 BRA `(.L_x_48) ;  /* 0x0000006c006c8947 */ /* 0x004fea0003800000 */
.L_x_148:
[----:B------:R-:W-:Y:S01]  /*2cf0*/  ULEA UR4, UR5, UR6, 0x3 ;  /* 0x0000000605047291 */ /* 0x000fe2000f8e18ff */
[----:B------:R-:W-:Y:S02]  /*2d00*/  PRMT R4, RZ, 0x654, R4 ;  /* 0x00000654ff047816 */ /* 0x000fe40000000004 */
[----:B--2---:R-:W-:Y:S01]  /*2d10*/  SHF.L.U32 R5, R12, 0x1f, RZ ;  /* 0x0000001f0c057819 */ /* 0x004fe200000006ff */
[----:B------:R-:W-:Y:S01]  /*2d20*/  UIADD3 UR7, UPT, UPT, UR4, 0x90, URZ ;  /* 0x0000009004077890 */ /* 0x000fe2000fffe0ff */
[----:B------:R2:W-:Y:S05]  /*2d30*/  SYNCS.ARRIVE.TRANS64.RED.A1T0 RZ, [R4+URZ], RZ ;  /* 0x000000ff04ff79a7 */ /* 0x0005ea00081004ff */
[----:B------:R-:W-:Y:S01]  /*2d40*/  IMAD.U32 R7, RZ, RZ, UR7 ;  /* 0x00000007ff077e24 */ /* 0x000fe2000f8e00ff */
[----:B------:R-:W3:Y:S04]  /*2d50*/  SYNCS.PHASECHK.TRANS64.TRYWAIT P0, [UR4+0xa0], R5 ;  /* 0x0000a005ff0075a7 */ /* 0x000ee80008001104 */
[----:B------:R-:W-:Y:S01]  /*2d60*/  PRMT R6, R0, 0x654, R7 ;  /* 0x0000065400067816 */ /* 0x000fe20000000007 */
[----:B--2---:R-:W-:Y:S01]  /*2d70*/  @!P2 IMAD.MOV.U32 R4, RZ, RZ, 0x10 ;  /* 0x00000010ff04a424 */ /* 0x004fe200078e00ff */
[----:B---3--:R-:W-:Y:S06]  /*2d80*/  @!P0 BRA `(.L_x_49) ;  /* 0x0000006c00588947 */ /* 0x008fec0003800000 */
.L_x_150:
[----:B------:R-:W-:Y:S01]  /*2d90*/  ULEA UR8, UR5, UR6, 0x4 ;  /* 0x0000000605087291 */ /* 0x000fe2000f8e20ff */
[----:B------:R-:W-:Y:S01]  /*2da0*/  SEL R3, R6, R3, !P2 ;  /* 0x0000000306037207 */ /* 0x000fe20005000000 */
[----:B------:R-:W-:Y:S01]  /*2db0*/  UIADD3 UR9, UPT, UPT, UR4, 0x90, URZ ;  /* 0x0000009004097890 */ /* 0x000fe2000fffe0ff */
[----:B--2---:R-:W-:Y:S01]  /*2dc0*/  LEA R2, R11, UR6, 0x3 ;  /* 0x000000060b027c11 */ /* 0x004fe2000f8e18ff */
[----:B------:R-:W-:Y:S01]  /*2dd0*/  UIADD3 UR8, UPT, UPT, UR8, 0x120, URZ ;  /* 0x0000012008087890 */ /* 0x000fe2000fffe0ff */
[----:B------:R-:W-:Y:S01]  /*2de0*/  SHF.L.U32 R5, R10, 0x1f, RZ ;  /* 0x0000001f0a057819 */ /* 0x000fe200000006ff */
[----:B------:R2:W-:Y:S01]  /*2df0*/  @!P2 SYNCS.ARRIVE.TRANS64.RED RZ, [R3+URZ], R4 ;  /* 0x0000000403ffa9a7 */ /* 0x0005e200080004ff */
[----:B------:R-:W-:Y:S01]  /*2e00*/  UIADD3 UR4, UPT, UPT, UR5, 0x1, URZ ;  /* 0x0000000105047890 */ /* 0x000fe2000fffe0ff */
[----:B------:R-:W-:-:S03]  /*2e10*/  VIADD R8, R8, 0x1 ;  /* 0x0000000108087836 */ /* 0x000fc60000000000 */
[----:B------:R-:W-:Y:S02]  /*2e20*/  UISETP.NE.AND UP0, UPT, UR4, 0x2, UPT ;  /* 0x000000020400788c */ /* 0x000fe4000bf05270 */
[----:B------:R-:W-:Y:S06]  /*2e30*/  UGETNEXTWORKID.BROADCAST [UR8], [UR9] ;  /* 0x00000000080073ca */ /* 0x000fec0008000100 */
[----:B------:R-:W-:Y:S01]  /*2e40*/  USEL UR7, URZ, 0x1, UP0 ;  /* 0x00000001ff077887 */ /* 0x000fe20008000000 */
[----:B------:R-:W-:Y:S01]  /*2e50*/  ISETP.NE.AND P0, PT, R8, 0x2, PT ;  /* 0x000000020800780c */ /* 0x000fe20003f05270 */
[----:B------:R-:W-:Y:S01]  /*2e60*/  USEL UR5, UR4, URZ, UP0 ;  /* 0x000000ff04057287 */ /* 0x000fe20008000000 */
[----:B------:R-:W3:Y:S03]  /*2e70*/  SYNCS.PHASECHK.TRANS64.TRYWAIT P1, [R2+URZ+0x90], R5 ;  /* 0x00009005020075a7 */ /* 0x000ee600080211ff */
[----:B------:R-:W-:Y:S01]  /*2e80*/  LOP3.LUT R12, R12, UR7, RZ, 0x3c, !PT ;  /* 0x000000070c0c7c12 */ /* 0x000fe2000f8e3cff */
[----:B--23--:R-:W-:Y:S07]  /*2e90*/  @!P1 BRA `(.L_x_50) ;  /* 0x0000006c002c9947 */ /* 0x00cfee0003800000 */
.L_x_151:
[C---:B------:R-:W-:Y:S01]  /*2ea0*/  LEA R4, R11.reuse, UR6, 0x4 ;  /* 0x000000060b047c11 */ /* 0x040fe2000f8e20ff */
[----:B--2---:R-:W-:Y:S01]  /*2eb0*/  VIADD R2, R2, 0xa0 ;  /* 0x000000a002027836 */ /* 0x004fe20000000000 */
[----:B------:R-:W-:Y:S01]  /*2ec0*/  SEL R8, R8, RZ, P0 ;  /* 0x000000ff08087207 */ /* 0x000fe20000000000 */
[----:B------:R-:W-:-:S03]  /*2ed0*/  VIADD R11, R11, 0x1 ;  /* 0x000000010b0b7836 */ /* 0x000fc60000000000 */
[----:B------:R-:W2:Y:S01]  /*2ee0*/  LDS.128 R4, [R4+0x120] ;  /* 0x0001200004047984 */ /* 0x000ea20000000c00 */
[----:B------:R-:W-:Y:S02]  /*2ef0*/  PRMT R2, RZ, 0x654, R2 ;  /* 0x00000654ff027816 */ /* 0x000fe40000000002 */
[C---:B------:R-:W-:Y:S01]  /*2f00*/  ISETP.NE.AND P1, PT, R11.reuse, 0x2, PT ;  /* 0x000000020b00780c */ /* 0x040fe20003f25270 */
[----:B------:R-:W-:Y:S01]  /*2f10*/  @!PT LDS RZ, [RZ] ;  /* 0x00000000fffff984 */ /* 0x000fe20000000800 */
[----:B------:R-:W-:Y:S01]  /*2f20*/  @!PT LDS RZ, [RZ] ;  /* 0x00000000fffff984 */ /* 0x000fe20000000800 */
[----:B------:R-:W-:Y:S01]  /*2f30*/  @!PT LDS RZ, [RZ] ;  /* 0x00000000fffff984 */ /* 0x000fe20000000800 */
[----:B------:R-:W-:Y:S01]  /*2f40*/  @!PT LDS RZ, [RZ] ;  /* 0x00000000fffff984 */ /* 0x000fe20000000800 */
[----:B------:R3:W-:Y:S06]  /*2f50*/  MEMBAR.ALL.CTA ;  /* 0x0000000000007992 */ /* 0x0007ec0000008000 */
[----:B---3--:R-:W3:Y:S01]  /*2f60*/  FENCE.VIEW.ASYNC.S ;  /* 0x00000000000073c6 */ /* 0x008ee20000000000 */
[----:B------:R-:W-:Y:S01]  /*2f70*/  SEL R11, R11, RZ, P1 ;  /* 0x000000ff0b0b7207 */ /* 0x000fe20000800000 */
[----:B---3--:R3:W-:Y:S01]  /*2f80*/  SYNCS.ARRIVE.TRANS64.RED.A1T0 RZ, [R2+URZ], RZ ;  /* 0x000000ff02ff79a7 */ /* 0x0087e200081004ff */
[----:B--2---:R-:W-:-:S02]  /*2f90*/  LOP3.LUT P3, RZ, R6, 0x1, RZ, 0xc0, !PT ;  /* 0x0000000106ff7812 */ /* 0x004fc4000786c0ff */
[----:B------:R-:W-:-:S04]  /*2fa0*/  SEL R5, RZ, 0x1, P1 ;  /* 0x00000001ff057807 */ /* 0x000fc80000800000 */
[----:B------:R-:W-:Y:S02]  /*2fb0*/  LOP3.LUT R10, R10, R5, RZ, 0x3c, !PT ;  /* 0x000000050a0a7212 */ /* 0x000fe400078e3cff */
[----:B---3--:R-:W-:-:S04]  /*2fc0*/  SEL R2, RZ, 0x1, P0 ;  /* 0x00000001ff027807 */ /* 0x008fc80000000000 */
[----:B------:R-:W-:Y:S01]  /*2fd0*/  LOP3.LUT R9, R9, R2, RZ, 0x3c, !PT ;  /* 0x0000000209097212 */ /* 0x000fe200078e3cff */
[----:B------:R-:W-:Y:S06]  /*2fe0*/  @P3 BRA `(.L_x_51) ;  /* 0xfffffffc002c3947 */ /* 0x000fec000383ffff */
[----:B------:R-:W-:Y:S01]  /*2ff0*/  ULEA UR4, UR5, UR6, 0x3 ;  /* 0x0000000605047291 */ /* 0x000fe2000f8e18ff */
[----:B------:R-:W-:-:S08]  /*3000*/  SHF.L.U32 R3, R12, 0x1f, RZ ;  /* 0x0000001f0c037819 */ /* 0x000fd000000006ff */
[----:B------:R-:W2:Y:S02]  /*3010*/  SYNCS.PHASECHK.TRANS64 P0, [UR4+0xa0], R3 ;  /* 0x0000a003ff0075a7 */ /* 0x000ea40008001004 */
[----:B--2---:R-:W-:Y:S05]  /*3020*/  @P0 BRA `(.L_x_52) ;  /* 0x0000000000080947 */ /* 0x004fea0003800000 */
[----:B------:R-:W2:Y:S02]  /*3030*/  SYNCS.PHASECHK.TRANS64.TRYWAIT P0, [UR4+0xa0], R3 ;  /* 0x0000a003ff0075a7 */ /* 0x000ea40008001104 */
[----:B--2---:R-:W-:Y:S05]  /*3040*/  @!P0 BRA `(.L_x_53) ;  /* 0x0000006800d48947 */ /* 0x004fea0003800000 */
.L_x_52:
[----:B------:R-:W-:-:S04]  /*3050*/  UIADD3 UR7, UPT, UPT, UR5, 0x1, URZ ;  /* 0x0000000105077890 */ /* 0x000fc8000fffe0ff */
[----:B------:R-:W-:-:S04]  /*3060*/  UISETP.NE.AND UP0, UPT, UR7, 0x2, UPT ;  /* 0x000000020700788c */ /* 0x000fc8000bf05270 */
[----:B------:R-:W-:Y:S02]  /*3070*/  USEL UR8, URZ, 0x1, UP0 ;  /* 0x00000001ff087887 */ /* 0x000fe40008000000 */
[----:B------:R-:W-:-:S04]  /*3080*/  USEL UR7, UR7, URZ, UP0 ;  /* 0x000000ff07077287 */ /* 0x000fc80008000000 */
[----:B------:R-:W-:Y:S01]  /*3090*/  ULEA UR7, UR7, UR6, 0x3 ;  /* 0x0000000607077291 */ /* 0x000fe2000f8e18ff */
[----:B--2---:R-:W-:-:S04]  /*30a0*/  LOP3.LUT R3, R12, UR8, RZ, 0x3c, !PT ;  /* 0x000000080c037c12 */ /* 0x004fc8000f8e3cff */
[----:B------:R-:W-:-:S04]  /*30b0*/  SHF.L.U32 R0, R3, 0x1f, RZ ;  /* 0x0000001f03007819 */ /* 0x000fc800000006ff */
[----:B------:R-:W2:Y:S02]  /*30c0*/  SYNCS.PHASECHK.TRANS64 P0, [UR7+0xa0], R0 ;  /* 0x0000a000ff0075a7 */ /* 0x000ea40008001007 */
[----:B-12---:R-:W-:Y:S05]  /*30d0*/  @P0 EXIT ;  /* 0x000000000000094d */ /* 0x006fea0003800000 */
[----:B------:R-:W-:Y:S02]  /*30e0*/  SHF.L.U32 R3, R3, 0x1f, RZ ;  /* 0x0000001f03037819 */ /* 0x000fe400000006ff */
[----:B------:R-:W-:-:S07]  /*30f0*/  MOV R0, UR7 ;  /* 0x0000000700007c02 */ /* 0x000fce0008000f00 */
.L_x_54:
[----:B-1----:R1:W2:Y:S02]  /*3100*/  SYNCS.PHASECHK.TRANS64.TRYWAIT P0, [R0+URZ+0xa0], R3 ;  /* 0x0000a003000075a7 */ /* 0x0022a400080011ff */
[----:B--2---:R-:W-:Y:S05]  /*3110*/  @!P0 NANOSLEEP.SYNCS 0x989680 ;  /* 0x009896800000895d */ /* 0x004fea0003900000 */
[----:B------:R-:W2:Y:S02]  /*3120*/  @!P0 SYNCS.PHASECHK.TRANS64 P0, [R0+URZ+0xa0], R3 ;  /* 0x0000a003000085a7 */ /* 0x000ea400080010ff */
[----:B--2---:R-:W-:Y:S05]  /*3130*/  @P0 EXIT ;  /* 0x000000000000094d */ /* 0x004fea0003800000 */
[----:B------:R-:W-:Y:S05]  /*3140*/  BRA `(.L_x_54) ;  /* 0xfffffffc00ec7947 */ /* 0x000fea000383ffff */
.L_x_47:
[----:B------:R-:W-:Y:S05]  /*3150*/  BRA.U UP6, `(.L_x_55) ;  /* 0x0000000d06d87547 */ /* 0x000fea000b800000 */
[----:B------:R-:W2:Y:S01]  /*3160*/  S2UR UR7, SR_CgaCtaId ;  /* 0x00000000000779c3 */ /* 0x000ea20000008800 */
[----:B------:R-:W-:Y:S01]  /*3170*/  UMOV UR4, 0x40 ;  /* 0x0000004000047882 */ /* 0x000fe20000000000 */
[----:B------:R-:W-:Y:S01]  /*3180*/  NOP ;  /* 0x0000000000007918 */ /* 0x000fe20000000000 */
[----:B------:R-:W-:Y:S01]  /*3190*/  UMOV UR6, 0x400 ;  /* 0x0000040000067882 */ /* 0x000fe20000000000 */
[----:B--2---:R-:W-:Y:S02]  /*31a0*/  ULEA UR5, UR7, UR4, 0x18 ;  /* 0x0000000407057291 */ /* 0x004fe4000f8ec0ff */
[----:B------:R-:W-:-:S07]  /*31b0*/  ULEA UR6, UR7, UR6, 0x18 ;  /* 0x0000000607067291 */ /* 0x000fce000f8ec0ff */
[----:B------:R-:W2:Y:S02]  /*31c0*/  LDS.U8 R0, [UR5+0x1c] ;  /* 0x00001c05ff007984 */ /* 0x000ea40008000000 */
[----:B--2---:R-:W-:-:S13]  /*31d0*/  ISETP.NE.AND P0, PT, R0, RZ, PT ;  /* 0x000000ff0000720c */ /* 0x004fda0003f05270 */
[----:B------:R-:W-:Y:S05]  /*31e0*/  @P0 BRA `(.L_x_56) ;  /* 0x0000000000580947 */ /* 0x000fea0003800000 */
[----:B------:R-:W-:-:S13]  /*31f0*/  ELECT P0, URZ, PT ;  /* 0x0000000000ff782f */ /* 0x000fda0003800000 */
[----:B------:R-:W-:Y:S05]  /*3200*/  @!P0 BRA `(.L_x_57) ;  /* 0x0000000000608947 */ /* 0x000fea0003800000 */
[----:B------:R-:W-:Y:S01]  /*3210*/  UMOV UR4, 0x10 ;  /* 0x0000001000047882 */ /* 0x000fe20000000000 */
[----:B------:R-:W-:Y:S01]  /*3220*/  HFMA2 R0, -RZ, RZ, 0, 5.9604644775390625e-08 ;  /* 0x00000001ff007431 */ /* 0x000fe200000001ff */
[----:B------:R-:W-:-:S03]  /*3230*/  MOV R3, 0xffff ;  /* 0x0000ffff00037802 */ /* 0x000fc60000000f00 */
[----:B------:R-:W-:Y:S04]  /*3240*/  DEPBAR.LE SB2, 0x36 ;  /* 0x0000ad800000791a */ /* 0x000fe80000000000 */
[----:B------:R-:W2:Y:S02]  /*3250*/  UTCATOMSWS.FIND_AND_SET.ALIGN UP0, UR4, UR4 ;  /* 0x00000004000475e3 */ /* 0x000ea40008000800 */
[----:B--2---:R-:W-:Y:S01]  /*3260*/  MOV R4, UR4 ;  /* 0x0000000400047c02 */ /* 0x004fe20008000f00 */
[----:B------:R-:W-:Y:S06]  /*3270*/  BRA.U UP0, `(.L_x_58) ;  /* 0x0000000100187547 */ /* 0x000fec000b800000 */
.L_x_59:
[----:B------:R-:W-:Y:S05]  /*3280*/  NANOSLEEP 0x64 ;  /* 0x000000640000795d */ /* 0x000fea0003800000 */
[----:B------:R-:W-:-:S05]  /*3290*/  UMOV UR4, 0x10 ;  /* 0x0000001000047882 */ /* 0x000fca0000000000 */
[----:B------:R-:W-:Y:S04]  /*32a0*/  DEPBAR.LE SB2, 0x36 ;  /* 0x0000ad800000791a */ /* 0x000fe80000000000 */
[----:B------:R-:W2:Y:S02]  /*32b0*/  UTCATOMSWS.FIND_AND_SET.ALIGN UP0, UR4, UR4 ;  /* 0x00000004000475e3 */ /* 0x000ea40008000800 */
[----:B--2---:R-:W-:Y:S01]  /*32c0*/  MOV R4, UR4 ;  /* 0x0000000400047c02 */ /* 0x004fe20008000f00 */
[----:B------:R-:W-:Y:S05]  /*32d0*/  BRA.U !UP0, `(.L_x_59) ;  /* 0xfffffffd08e87547 */ /* 0x000fea000b83ffff */
.L_x_58:
[-C--:B------:R-:W-:Y:S02]  /*32e0*/  SHF.L.U32 R3, R3, R4.reuse, RZ ;  /* 0x0000000403037219 */ /* 0x080fe400000006ff */
[----:B------:R-:W-:Y:S01]  /*32f0*/  SHF.L.U32 R0, R0, R4, RZ ;  /* 0x0000000400007219 */ /* 0x000fe200000006ff */
[----:B------:R-:W-:Y:S02]  /*3300*/  IMAD.SHL.U32 R4, R4, 0x20, RZ ;  /* 0x0000002004047824 */ /* 0x000fe400078e00ff */
[----:B------:R2:W-:Y:S04]  /*3310*/  ATOMS.OR RZ, [UR5+0x14], R3 ;  /* 0x00001403ffff798c */ /* 0x0005e8000b000005 */
[----:B------:R2:W-:Y:S04]  /*3320*/  ATOMS.OR RZ, [UR5+0x18], R0 ;  /* 0x00001800ffff798c */ /* 0x0005e8000b000005 */
[----:B------:R2:W-:Y:S01]  /*3330*/  STS [UR6+0x140], R4 ;  /* 0x00014004ff007988 */ /* 0x0005e20008000806 */
[----:B------:R-:W-:Y:S05]  /*3340*/  BRA `(.L_x_57) ;  /* 0x0000000000107947 */ /* 0x000fea0003800000 */
.L_x_56:
[----:B------:R-:W-:Y:S02]  /*3350*/  MOV R0, 0xffffffff ;  /* 0xffffffff00007802 */ /* 0x000fe40000000f00 */
[----:B------:R-:W-:-:S03]  /*3360*/  MOV R4, 0x3390 ;  /* 0x0000339000047802 */ /* 0x000fc60000000f00 */
[----:B------:R2:W-:Y:S04]  /*3370*/  STS [UR6+0x140], R0 ;  /* 0x00014000ff007988 */ /* 0x0005e80008000806 */
[----:B-12--5:R-:W-:Y:S05]  /*3380*/  CALL.REL.NOINC `($__internal_1_$__cuda_sm10x_tcgen05_guardrail_trap_phase_invalid_during_alloc) ;  /* 0x00000070001c7944 */ /* 0x026fea0003c00000 */
.L_x_57:
[----:B------:R-:W-:Y:S05]  /*3390*/  WARPSYNC.ALL ;  /* 0x0000000000007948 */ /* 0x000fea0003800000 */
[----:B------:R-:W3:Y:S01]  /*33a0*/  S2UR UR4, SR_CgaCtaId ;  /* 0x00000000000479c3 */ /* 0x000ee20000008800 */
[----:B------:R-:W-:Y:S01]  /*33b0*/  UMOV UR26, 0x400 ;  /* 0x00000400001a7882 */ /* 0x000fe20000000000 */
[----:B------:R-:W-:-:S06]  /*33c0*/  NOP ;  /* 0x0000000000007918 */ /* 0x000fcc0000000000 */
[----:B------:R-:W-:Y:S06]  /*33d0*/  BAR.ARV 0x6, 0xa0 ;  /* 0x0182800000007b1d */ /* 0x000fec0000002000 */
[----:B------:R-:W4:Y:S01]  /*33e0*/  LDCU UR5, c[0x0][0x38c] ;  /* 0x00007180ff0577ac */ /* 0x000f220008000800 */
[----:B------:R-:W-:Y:S01]  /*33f0*/  LOP3.LUT R2, R2, 0xffff, RZ, 0xc0, !PT ;  /* 0x0000ffff02027812 */ /* 0x000fe200078ec0ff */
[----:B------:R-:W-:Y:S01]  /*3400*/  IMAD.MOV.U32 R11, RZ, RZ, 0x1 ;  /* 0x00000001ff0b7424 */ /* 0x000fe200078e00ff */
[----:B------:R-:W-:Y:S01]  /*3410*/  CS2R R8, SRZ ;  /* 0x0000000000087805 */ /* 0x000fe2000001ff00 */
[----:B------:R-:W1:Y:S01]  /*3420*/  LDCU UR7, c[0x0][0x38c] ;  /* 0x00007180ff0777ac */ /* 0x000e620008000800 */
[----:B------:R-:W-:Y:S01]  /*3430*/  R2UR UR27, R2 ;  /* 0x00000000021b72ca */ /* 0x000fe200000e0000 */
[----:B------:R-:W-:Y:S01]  /*3440*/  IMAD.MOV.U32 R10, RZ, RZ, RZ ;  /* 0x000000ffff0a7224 */ /* 0x000fe200078e00ff */
[----:B------:R-:W-:Y:S01]  /*3450*/  UMOV UR30, URZ ;  /* 0x000000ff001e7c82 */ /* 0x000fe20008000000 */
[----:B------:R-:W-:Y:S01]  /*3460*/  UMOV UR24, URZ ;  /* 0x000000ff00187c82 */ /* 0x000fe20008000000 */
[----:B---3--:R-:W-:Y:S01]  /*3470*/  ULEA UR26, UR4, UR26, 0x18 ;  /* 0x0000001a041a7291 */ /* 0x008fe2000f8ec0ff */
[----:B------:R-:W-:Y:S01]  /*3480*/  UMOV UR38, 0x0 ;  /* 0x0000000000267882 */ /* 0x000fe20000000000 */
[----:B------:R-:W-:-:S02]  /*3490*/  UMOV UR39, 0x4400490 ;  /* 0x0440049000277882 */ /* 0x000fc40000000000 */
[----:B------:R-:W-:Y:S02]  /*34a0*/  UIADD3 UR4, UPT, UPT, UR26, 0x8800, URZ ;  /* 0x000088001a047890 */ /* 0x000fe4000fffe0ff */
[----:B------:R-:W-:Y:S02]  /*34b0*/  UIADD3 UR6, UPT, UPT, UR26, 0x10800, URZ ;  /* 0x000108001a067890 */ /* 0x000fe4000fffe0ff */
[----:B----4-:R-:W-:Y:S01]  /*34c0*/  UIADD3 UR5, UPT, UPT, UR5, 0x3f, URZ ;  /* 0x0000003f05057890 */ /* 0x010fe2000fffe0ff */
[----:B--2---:R-:W2:Y:S01]  /*34d0*/  LDS R0, [UR26+0x140] ;  /* 0x0001401aff007984 */ /* 0x004ea20008000800 */
[----:B-1----:R-:W-:Y:S01]  /*34e0*/  UMOV UR36, 0x0 ;  /* 0x0000000000247882 */ /* 0x002fe20000000000 */
[----:B------:R-:W-:Y:S01]  /*34f0*/  UMOV UR37, 0x4400490 ;  /* 0x0440049000257882 */ /* 0x000fe20000000000 */
[----:B------:R-:W-:Y:S02]  /*3500*/  USHF.R.S32.HI UR40, URZ, 0x1f, UR5 ;  /* 0x0000001fff287899 */ /* 0x000fe40008011405 */
[----:B------:R-:W-:-:S02]  /*3510*/  UISETP.GE.AND UP4, UPT, UR7, 0x1, UPT ;  /* 0x000000010700788c */ /* 0x000fc4000bf86270 */
[----:B------:R-:W-:Y:S02]  /*3520*/  ULEA.HI UR40, UR40, UR5, URZ, 0x6 ;  /* 0x0000000528287291 */ /* 0x000fe4000f8f30ff */
[----:B------:R-:W-:Y:S02]  /*3530*/  USHF.R.U32.HI UR5, URZ, 0x4, UR4 ;  /* 0x00000004ff057899 */ /* 0x000fe40008011604 */
[----:B------:R-:W-:Y:S02]  /*3540*/  USHF.R.S32.HI UR40, URZ, 0x6, UR40 ;  /* 0x00000006ff287899 */ /* 0x000fe40008011428 */
[----:B------:R-:W-:Y:S02]  /*3550*/  USHF.R.U32.HI UR4, URZ, 0x4, UR6 ;  /* 0x00000004ff047899 */ /* 0x000fe40008011606 */
[----:B------:R-:W-:Y:S02]  /*3560*/  UISETP.LT.AND UP0, UPT, UR40, 0x1, UPT ;  /* 0x000000012800788c */ /* 0x000fe4000bf01270 */
[----:B------:R-:W-:-:S02]  /*3570*/  ULOP3.LUT UR5, UR5, 0x3fff, URZ, 0xc0, !UPT ;  /* 0x00003fff05057892 */ /* 0x000fc4000f8ec0ff */
[----:B------:R-:W-:Y:S02]  /*3580*/  ULOP3.LUT UR4, UR4, 0x3fff, URZ, 0xc0, !UPT ;  /* 0x00003fff04047892 */ /* 0x000fe4000f8ec0ff */
[----:B------:R-:W-:Y:S02]  /*3590*/  USEL UR41, UR40, 0x1, !UP0 ;  /* 0x0000000128297887 */ /* 0x000fe4000c000000 */
[----:B------:R-:W-:Y:S02]  /*35a0*/  ULOP3.LUT UR28, UR5, 0x10000, URZ, 0xfc, !UPT ;  /* 0x00010000051c7892 */ /* 0x000fe4000f8efcff */
[----:B------:R-:W-:Y:S02]  /*35b0*/  ULOP3.LUT UR29, UR4, 0x10000, URZ, 0xfc, !UPT ;  /* 0x00010000041d7892 */ /* 0x000fe4000f8efcff */
[----:B------:R-:W-:Y:S01]  /*35c0*/  UIADD3 UR41, UPT, UPT, -UR41, URZ, URZ ;  /* 0x000000ff29297290 */ /* 0x000fe2000fffe1ff */
[----:B------:R-:W-:Y:S01]  /*35d0*/  UMOV UR34, 0x0 ;  /* 0x0000000000227882 */ /* 0x000fe20000000000 */
[----:B------:R-:W-:Y:S01]  /*35e0*/  UMOV UR35, 0x4400490 ;  /* 0x0440049000237882 */ /* 0x000fe20000000000 */
[----:B------:R-:W-:Y:S01]  /*35f0*/  UMOV UR32, 0x0 ;  /* 0x0000000000207882 */ /* 0x000fe20000000000 */
[----:B------:R-:W-:Y:S01]  /*3600*/  UMOV UR33, 0x4400490 ;  /* 0x0440049000217882 */ /* 0x000fe20000000000 */
[----:B--2---:R-:W-:-:S15]  /*3610*/  R2UR UR42, R0 ;  /* 0x00000000002a72ca */ /* 0x004fde00000e0000 */
.L_x_66:
[----:B------:R-:W-:Y:S02]  /*3620*/  LEA R0, R10, UR26, 0x3 ;  /* 0x0000001a0a007c11 */ /* 0x000fe4000f8e18ff */
[----:B------:R-:W-:Y:S02]  /*3630*/  SHF.L.U32 R5, R9, 0x1f, RZ ;  /* 0x0000001f09057819 */ /* 0x000fe400000006ff */
[----:B------:R-:W-:Y:S01]  /*3640*/  PLOP3.LUT P0, PT, PT, PT, UP4, 0x80, 0x8 ;  /* 0x000000000008781c */ /* 0x000fe20003f0f048 */
[----:B------:R-:W-:Y:S01]  /*3650*/  VIADD R3, R0, 0xa0 ;  /* 0x000000a000037836 */ /* 0x000fe20000000000 */
[----:B-1----:R-:W1:Y:S02]  /*3660*/  SYNCS.PHASECHK.TRANS64.TRYWAIT P1, [R0+URZ+0x90], R5 ;  /* 0x00009005000075a7 */ /* 0x002e6400080211ff */
[----:B-1-3--:R-:W-:Y:S09]  /*3670*/  @!P1 BRA `(.L_x_60) ;  /* 0x0000006400609947 */ /* 0x00aff20003800000 */
.L_x_153:
[----:B------:R-:W-:Y:S01]  /*3680*/  LEA R4, R10, UR26, 0x4 ;  /* 0x0000001a0a047c11 */ /* 0x000fe2000f8e20ff */
[----:B------:R-:W-:Y:S01]  /*3690*/  @UP4 ULEA UR4, UR24, UR26, 0x3 ;  /* 0x0000001a18044291 */ /* 0x000fe2000f8e18ff */
[----:B------:R-:W-:Y:S01]  /*36a0*/  PLOP3.LUT P2, PT, PT, PT, PT, 0x80, 0x8 ;  /* 0x000000000008781c */ /* 0x000fe20003f4f070 */
[----:B------:R-:W-:Y:S01]  /*36b0*/  ULEA UR31, UR30, UR26, 0x3 ;  /* 0x0000001a1e1f7291 */ /* 0x000fe2000f8e18ff */
[----:B------:R-:W-:Y:S02]  /*36c0*/  PRMT R3, RZ, 0x654, R3 ;  /* 0x00000654ff037816 */ /* 0x000fe40000000003 */
[----:B-1----:R-:W1:Y:S01]  /*36d0*/  LDS.128 R4, [R4+0x120] ;  /* 0x0001200004047984 */ /* 0x002e620000000c00 */
[----:B------:R-:W-:Y:S02]  /*36e0*/  @P0 SHF.L.U32 R2, R8, 0x1f, RZ ;  /* 0x0000001f08020819 */ /* 0x000fe400000006ff */
[----:B------:R-:W-:Y:S01]  /*36f0*/  SHF.L.U32 R0, R11, 0x1f, RZ ;  /* 0x0000001f0b007819 */ /* 0x000fe200000006ff */
[----:B------:R-:W-:Y:S01]  /*3700*/  @!PT LDS RZ, [RZ] ;  /* 0x00000000fffff984 */ /* 0x000fe20000000800 */
[----:B------:R-:W-:Y:S01]  /*3710*/  @!PT LDS RZ, [RZ] ;  /* 0x00000000fffff984 */ /* 0x000fe20000000800 */
[----:B------:R-:W-:Y:S01]  /*3720*/  @!PT LDS RZ, [RZ] ;  /* 0x00000000fffff984 */ /* 0x000fe20000000800 */
[----:B------:R-:W-:Y:S01]  /*3730*/  @!PT LDS RZ, [RZ] ;  /* 0x00000000fffff984 */ /* 0x000fe20000000800 */
[----:B------:R2:W-:Y:S06]  /*3740*/  MEMBAR.ALL.CTA ;  /* 0x0000000000007992 */ /* 0x0005ec0000008000 */
[----:B--2---:R-:W2:Y:S02]  /*3750*/  FENCE.VIEW.ASYNC.S ;  /* 0x00000000000073c6 */ /* 0x004ea40000000000 */
[----:B--2---:R2:W-:Y:S01]  /*3760*/  SYNCS.ARRIVE.TRANS64.RED.A1T0 RZ, [R3+URZ], RZ ;  /* 0x000000ff03ff79a7 */ /* 0x0045e200081004ff */
[----:B------:R2:W3:Y:S01]  /*3770*/  @P0 SYNCS.PHASECHK.TRANS64.TRYWAIT P2, [UR4], R2 ;  /* 0x00000002ff0005a7 */ /* 0x0004e20008041104 */
[----:B------:R-:W-:Y:S01]  /*3780*/  ULEA.HI UR4, UR30, UR30, URZ, 0x1 ;  /* 0x0000001e1e047291 */ /* 0x000fe2000f8f08ff */
[----:B-1----:R-:W-:-:S03]  /*3790*/  LOP3.LUT P1, RZ, R6, 0x1, RZ, 0xc0, !PT ;  /* 0x0000000106ff7812 */ /* 0x002fc6000782c0ff */
[----:B------:R-:W-:Y:S02]  /*37a0*/  USHF.L.U32 UR11, UR4, 0x7, URZ ;  /* 0x00000007040b7899 */ /* 0x000fe400080006ff */
[----:B------:R-:W-:Y:S02]  /*37b0*/  ULOP3.LUT UR4, UR4, 0xffe, URZ, 0xc0, !UPT ;  /* 0x00000ffe04047892 */ /* 0x000fe4000f8ec0ff */
[----:B------:R-:W-:Y:S02]  /*37c0*/  ULOP3.LUT UR11, UR11, 0xffffff00, URZ, 0xc0, !UPT ;  /* 0xffffff000b0b7892 */ /* 0x000fe4000f8ec0ff */
[----:B------:R-:W-:Y:S02]  /*37d0*/  UIADD3 UR4, UPT, UPT, -UR4, UR30, URZ ;  /* 0x0000001e04047290 */ /* 0x000fe4000fffe1ff */
[----:B------:R-:W-:Y:S01]  /*37e0*/  UIADD3 UR11, UPT, UPT, UR42, UR11, URZ ;  /* 0x0000000b2a0b7290 */ /* 0x000fe2000fffe0ff */
[----:B------:R-:W1:Y:S03]  /*37f0*/  SYNCS.PHASECHK.TRANS64.TRYWAIT P0, [UR31+0xd0], R0 ;  /* 0x0000d000ff0075a7 */ /* 0x000e66000800111f */
[----:B------:R-:W-:Y:S01]  /*3800*/  ULEA UR11, UR4, UR11, 0x14 ;  /* 0x0000000b040b7291 */ /* 0x000fe2000f8ea0ff */
[----:B-123--:R-:W-:Y:S11]  /*3810*/  @!P0 BRA `(.L_x_61) ;  /* 0x00000064000c8947 */ /* 0x00eff60003800000 */
.L_x_155:
[----:B------:R-:W-:Y:S01]  /*3820*/  IADD3 R10, PT, PT, R10, 0x1, RZ ;  /* 0x000000010a0a7810 */ /* 0x000fe20007ffe0ff */
[----:B------:R-:W-:Y:S06]  /*3830*/  BRA.U !UP4, `(.L_x_62) ;  /* 0x000000010cc07547 */ /* 0x000fec000b800000 */
[----:B------:R-:W-:Y:S01]  /*3840*/  UPLOP3.LUT UP2, UPT, UPT, UPT, UPT, 0x40, 0x4 ;  /* 0x000000000004789c */ /* 0x000fe20003f4e870 */
[----:B------:R-:W-:Y:S01]  /*3850*/  UMOV UR23, UR41 ;  /* 0x0000002900177c82 */ /* 0x000fe20008000000 */
[----:B------:R-:W-:Y:S01]  /*3860*/  UMOV UR22, UR40 ;  /* 0x0000002800167c82 */ /* 0x000fe20008000000 */
[----:B------:R-:W-:-:S08]  /*3870*/  UMOV UR10, UR24 ;  /* 0x00000018000a7c82 */ /* 0x000fd00008000000 */
.L_x_65:
[----:B------:R-:W-:Y:S02]  /*3880*/  UIADD3 UR23, UPT, UPT, UR23, 0x1, URZ ;  /* 0x0000000117177890 */ /* 0x000fe4000fffe0ff */
[----:B--2---:R-:W-:Y:S02]  /*3890*/  ULEA UR5, UR10, UR26, 0x3 ;  /* 0x0000001a0a057291 */ /* 0x004fe4000f8e18ff */
[----:B------:R-:W-:Y:S01]  /*38a0*/  UISETP.NE.AND UP3, UPT, UR23, URZ, UPT ;  /* 0x000000ff1700728c */ /* 0x000fe2000bf65270 */
[----:B---3--:R-:W-:Y:S10]  /*38b0*/  @P2 BRA `(.L_x_63) ;  /* 0x00000000000c2947 */ /* 0x008ff40003800000 */
[----:B-1----:R-:W-:Y:S04]  /*38c0*/  SHF.L.U32 R3, R8, 0x1f, RZ ;  /* 0x0000001f08037819 */ /* 0x002fe800000006ff */
[----:B------:R-:W1:Y:S02]  /*38d0*/  SYNCS.PHASECHK.TRANS64.TRYWAIT P0, [UR5], R3 ;  /* 0x00000003ff0075a7 */ /* 0x000e640008001105 */
[----:B-1----:R-:W-:Y:S05]  /*38e0*/  @!P0 BRA `(.L_x_64) ;  /* 0x0000006000f08947 */ /* 0x002fea0003800000 */
.L_x_63:
[----:B------:R-:W-:Y:S01]  /*38f0*/  UISETP.NE.AND UP0, UPT, UR22, 0x1, UPT ;  /* 0x000000011600788c */ /* 0x000fe2000bf05270 */
[----:B------:R-:W-:Y:S01]  /*3900*/  PLOP3.LUT P2, PT, PT, PT, PT, 0x80, 0x8 ;  /* 0x000000000008781c */ /* 0x000fe20003f4f070 */
[----:B------:R-:W-:Y:S02]  /*3910*/  UIADD3 UR4, UPT, UPT, UR10, 0x1, URZ ;  /* 0x000000010a047890 */ /* 0x000fe4000fffe0ff */
[----:B------:R-:W-:Y:S02]  /*3920*/  UIADD3 UR25, UPT, UPT, UR5, 0x20, URZ ;  /* 0x0000002005197890 */ /* 0x000fe4000fffe0ff */
[----:B------:R-:W-:Y:S01]  /*3930*/  UISETP.NE.AND UP1, UPT, UR4, 0x4, UPT ;  /* 0x000000040400788c */ /* 0x000fe2000bf25270 */
[----:B------:R-:W-:Y:S01]  /*3940*/  PLOP3.LUT P0, PT, PT, PT, UP0, 0x80, 0x8 ;  /* 0x000000000008781c */ /* 0x000fe20003f0f008 */
[----:B------:R-:W-:Y:S02]  /*3950*/  UIADD3 UR22, UPT, UPT, UR22, -0x1, URZ ;  /* 0xffffffff16167890 */ /* 0x000fe4000fffe0ff */
[----:B------:R-:W-:Y:S02]  /*3960*/  USEL UR6, URZ, 0x1, UP1 ;  /* 0x00000001ff067887 */ /* 0x000fe40008800000 */
[----:B------:R-:W-:Y:S01]  /*3970*/  USEL UR24, UR4, URZ, UP1 ;  /* 0x000000ff04187287 */ /* 0x000fe20008800000 */
[----:B------:R-:W-:Y:S01]  /*3980*/  UMOV UR7, 0x40004040 ;  /* 0x4000404000077882 */ /* 0x000fe20000000000 */
[----:B------:R-:W-:Y:S02]  /*3990*/  UMOV UR5, 0x40004040 ;  /* 0x4000404000057882 */ /* 0x000fe40000000000 */
[----:B------:R-:W-:Y:S01]  /*39a0*/  @UP0 ULEA UR4, UR24, UR26, 0x3 ;  /* 0x0000001a18040291 */ /* 0x000fe2000f8e18ff */
[----:B------:R-:W-:Y:S01]  /*39b0*/  LOP3.LUT R8, R8, UR6, RZ, 0x3c, !PT ;  /* 0x0000000608087c12 */ /* 0x000fe2000f8e3cff */
[----:B------:R-:W-:Y:S01]  /*39c0*/  ULEA UR6, UR10, UR29, 0xb ;  /* 0x0000001d0a067291 */ /* 0x000fe2000f8e58ff */
[----:B------:R-:W-:Y:S02]  /*39d0*/  UMOV UR21, 0x40004040 ;  /* 0x4000404000157882 */ /* 0x000fe40000000000 */
[----:B-1----:R-:W-:Y:S01]  /*39e0*/  @P0 SHF.L.U32 R0, R8, 0x1f, RZ ;  /* 0x0000001f08000819 */ /* 0x002fe200000006ff */
[----:B------:R-:W-:Y:S02]  /*39f0*/  UIADD3 UR20, UPT, UPT, UR6, 0x2, URZ ;  /* 0x0000000206147890 */ /* 0x000fe4000fffe0ff */
[----:B------:R-:W-:Y:S01]  /*3a00*/  UIADD3 UR16, UPT, UPT, UR6, 0x4, URZ ;  /* 0x0000000406107890 */ /* 0x000fe2000fffe0ff */
[----:B------:R2:W3:Y:S01]  /*3a10*/  @P0 SYNCS.PHASECHK.TRANS64.TRYWAIT P2, [UR4], R0 ;  /* 0x00000000ff0005a7 */ /* 0x0004e20008041104 */
[----:B------:R-:W-:Y:S02]  /*3a20*/  ULEA UR4, UR10, UR28, 0x9 ;  /* 0x0000001c0a047291 */ /* 0x000fe4000f8e48ff */
[----:B------:R-:W-:Y:S02]  /*3a30*/  UIADD3 UR12, UPT, UPT, UR6, 0x6, URZ ;  /* 0x00000006060c7890 */ /* 0x000fe4000fffe0ff */
[----:B------:R-:W-:Y:S02]  /*3a40*/  UIADD3 UR18, UPT, UPT, UR4, 0x2, URZ ;  /* 0x0000000204127890 */ /* 0x000fe4000fffe0ff */
[----:B------:R-:W-:Y:S02]  /*3a50*/  UIADD3 UR14, UPT, UPT, UR4, 0x4, URZ ;  /* 0x00000004040e7890 */ /* 0x000fe4000fffe0ff */
[----:B------:R-:W-:Y:S01]  /*3a60*/  UIADD3 UR8, UPT, UPT, UR4, 0x6, URZ ;  /* 0x0000000604087890 */ /* 0x000fe2000fffe0ff */
[----:B------:R2:W-:Y:S01]  /*3a70*/  UTCHMMA gdesc[UR4], gdesc[UR6], tmem[UR11], tmem[UR38], idesc[UR39], UP2 ;  /* 0x00ff2606040075ea */ /* 0x0005e2000900000b */
[----:B------:R-:W-:Y:S01]  /*3a80*/  UPLOP3.LUT UP2, UPT, UPT, UPT, UPT, 0x80, 0x8 ;  /* 0x000000000008789c */ /* 0x000fe20003f4f070 */
[----:B------:R-:W-:Y:S01]  /*3a90*/  UMOV UR19, 0x40004040 ;  /* 0x4000404000137882 */ /* 0x000fe20000000000 */
[----:B------:R-:W-:Y:S01]  /*3aa0*/  UMOV UR17, 0x40004040 ;  /* 0x4000404000117882 */ /* 0x000fe20000000000 */
[----:B------:R2:W-:Y:S01]  /*3ab0*/  UTCHMMA gdesc[UR18], gdesc[UR20], tmem[UR11], tmem[UR36], idesc[UR37], UPT ;  /* 0x00ff2414120075ea */ /* 0x0005e2000b80000b */
[----:B------:R-:W-:Y:S01]  /*3ac0*/  UMOV UR15, 0x40004040 ;  /* 0x40004040000f7882 */ /* 0x000fe20000000000 */
[----:B------:R-:W-:Y:S01]  /*3ad0*/  UMOV UR13, 0x40004040 ;  /* 0x40004040000d7882 */ /* 0x000fe20000000000 */
[----:B------:R-:W-:Y:S01]  /*3ae0*/  UMOV UR9, 0x40004040 ;  /* 0x4000404000097882 */ /* 0x000fe20000000000 */
[----:B------:R2:W-:Y:S01]  /*3af0*/  UTCHMMA gdesc[UR14], gdesc[UR16], tmem[UR11], tmem[UR34], idesc[UR35], UPT ;  /* 0x00ff22100e0075ea */ /* 0x0005e2000b80000b */
[----:B------:R2:W-:Y:S01]  /*3b00*/  UTCHMMA gdesc[UR8], gdesc[UR12], tmem[UR11], tmem[UR32], idesc[UR33], UPT ;  /* 0x00ff200c080075ea */ /* 0x0005e2000b80000b */
[----:B------:R2:W-:Y:S01]  /*3b10*/  UTCBAR.MULTICAST [UR25], URZ, UR27 ;  /* 0x000000ff190073e9 */ /* 0x0005e2000800081b */
[----:B------:R-:W-:Y:S01]  /*3b20*/  UMOV UR10, UR24 ;  /* 0x00000018000a7c82 */ /* 0x000fe20008000000 */
[----:B------:R-:W-:Y:S05]  /*3b30*/  BRA.U UP3, `(.L_x_65) ;  /* 0xfffffffd03507547 */ /* 0x000fea000b83ffff */
.L_x_62:
[----:B--2---:R-:W-:Y:S01]  /*3b40*/  UIADD3 UR4, UPT, UPT, UR30, 0x1, URZ ;  /* 0x000000011e047890 */ /* 0x004fe2000fffe0ff */
[C---:B------:R-:W-:Y:S01]  /*3b50*/  ISETP.NE.AND P0, PT, R10.reuse, 0x2, PT ;  /* 0x000000020a00780c */ /* 0x040fe20003f05270 */
[----:B------:R-:W-:Y:S02]  /*3b60*/  UIADD3 UR5, UPT, UPT, UR31, 0xb0, URZ ;  /* 0x000000b01f057890 */ /* 0x000fe4000fffe0ff */
[----:B------:R-:W-:Y:S01]  /*3b70*/  UISETP.NE.AND UP0, UPT, UR4, 0x4, UPT ;  /* 0x000000040400788c */ /* 0x000fe2000bf05270 */
[----:B-1----:R-:W-:Y:S02]  /*3b80*/  SEL R0, RZ, 0x1, P0 ;  /* 0x00000001ff007807 */ /* 0x002fe40000000000 */
[----:B------:R-:W-:Y:S01]  /*3b90*/  SEL R10, R10, RZ, P0 ;  /* 0x000000ff0a0a7207 */ /* 0x000fe20000000000 */
[----:B------:R-:W-:Y:S01]  /*3ba0*/  USEL UR6, URZ, 0x1, UP0 ;  /* 0x00000001ff067887 */ /* 0x000fe20008000000 */
[----:B------:R-:W-:Y:S01]  /*3bb0*/  LOP3.LUT R9, R9, R0, RZ, 0x3c, !PT ;  /* 0x0000000009097212 */ /* 0x000fe200078e3cff */
[----:B------:R-:W-:Y:S01]  /*3bc0*/  USEL UR30, UR4, URZ, UP0 ;  /* 0x000000ff041e7287 */ /* 0x000fe20008000000 */
[----:B------:R1:W-:Y:S03]  /*3bd0*/  UTCBAR [UR5], URZ ;  /* 0x000000ff050073e9 */ /* 0x0003e600080000ff */
[----:B------:R-:W-:Y:S01]  /*3be0*/  LOP3.LUT R11, R11, UR6, RZ, 0x3c, !PT ;  /* 0x000000060b0b7c12 */ /* 0x000fe2000f8e3cff */
[----:B------:R-:W-:Y:S07]  /*3bf0*/  @P1 BRA `(.L_x_66) ;  /* 0xfffffff800881947 */ /* 0x000fee000383ffff */
[----:B------:R-:W2:Y:S01]  /*3c00*/  S2UR UR8, SR_CgaCtaId ;  /* 0x00000000000879c3 */ /* 0x000ea20000008800 */
[----:B------:R-:W-:Y:S01]  /*3c10*/  ELECT P0, URZ, PT ;  /* 0x0000000000ff782f */ /* 0x000fe20003800000 */
[----:B------:R-:W-:Y:S01]  /*3c20*/  IMAD.MOV.U32 R0, RZ, RZ, 0x1 ;  /* 0x00000001ff007424 */ /* 0x000fe200078e00ff */
[----:B------:R-:W-:Y:S01]  /*3c30*/  UIADD3 UR26, UPT, UPT, UR26, 0xd0, URZ ;  /* 0x000000d01a1a7890 */ /* 0x000fe2000fffe0ff */
[----:B------:R-:W-:Y:S01]  /*3c40*/  SHF.L.U32 R3, R11, 0x1f, RZ ;  /* 0x0000001f0b037819 */ /* 0x000fe200000006ff */
[----:B------:R-:W-:-:S03]  /*3c50*/  UMOV UR4, 0x40 ;  /* 0x0000004000047882 */ /* 0x000fc60000000000 */
[----:B------:R-:W-:Y:S01]  /*3c60*/  UVIRTCOUNT.DEALLOC.SMPOOL 0x80 ;  /* 0x000000800000784c */ /* 0x000fe20000000000 */
[----:B--2---:R-:W-:Y:S02]  /*3c70*/  ULEA UR8, UR8, UR4, 0x18 ;  /* 0x0000000408087291 */ /* 0x004fe4000f8ec0ff */
[----:B------:R-:W-:-:S07]  /*3c80*/  ULEA UR4, UR30, UR26, 0x3 ;  /* 0x0000001a1e047291 */ /* 0x000fce000f8e18ff */
[----:B------:R2:W-:Y:S02]  /*3c90*/  @P0 STS.U8 [UR8+0x1c], R0 ;  /* 0x00001c00ff000988 */ /* 0x0005e40008000008 */
[----:B------:R-:W4:Y:S02]  /*3ca0*/  SYNCS.PHASECHK.TRANS64.TRYWAIT P0, [UR4], R3 ;  /* 0x00000003ff0075a7 */ /* 0x000f240008001104 */
[----:B--2-4-:R-:W-:Y:S05]  /*3cb0*/  @!P0 BRA `(.L_x_67) ;  /* 0x0000006000148947 */ /* 0x014fea0003800000 */
.L_x_158:
[----:B------:R-:W-:-:S04]  /*3cc0*/  UIADD3 UR4, UPT, UPT, UR30, 0x1, URZ ;  /* 0x000000011e047890 */ /* 0x000fc8000fffe0ff */
[----:B------:R-:W-:-:S04]  /*3cd0*/  UISETP.NE.AND UP0, UPT, UR4, 0x4, UPT ;  /* 0x000000040400788c */ /* 0x000fc8000bf05270 */
[----:B------:R-:W-:Y:S02]  /*3ce0*/  USEL UR6, URZ, 0x1, UP0 ;  /* 0x00000001ff067887 */ /* 0x000fe40008000000 */
[----:B------:R-:W-:-:S04]  /*3cf0*/  USEL UR4, UR4, URZ, UP0 ;  /* 0x000000ff04047287 */ /* 0x000fc80008000000 */
[----:B-1----:R-:W-:Y:S01]  /*3d00*/  ULEA UR5, UR4, UR26, 0x3 ;  /* 0x0000001a04057291 */ /* 0x002fe2000f8e18ff */
[----:B------:R-:W-:-:S04]  /*3d10*/  LOP3.LUT R2, R11, UR6, RZ, 0x3c, !PT ;  /* 0x000000060b027c12 */ /* 0x000fc8000f8e3cff */
[----:B--2---:R-:W-:-:S04]  /*3d20*/  SHF.L.U32 R3, R2, 0x1f, RZ ;  /* 0x0000001f02037819 */ /* 0x004fc800000006ff */
[----:B------:R-:W1:Y:S02]  /*3d30*/  SYNCS.PHASECHK.TRANS64.TRYWAIT P0, [UR5], R3 ;  /* 0x00000003ff0075a7 */ /* 0x000e640008001105 */
[----:B-1----:R-:W-:Y:S05]  /*3d40*/  @!P0 BRA `(.L_x_68) ;  /* 0x0000006000088947 */ /* 0x002fea0003800000 */
.L_x_160:
        /* <DEDUP_REMOVED lines=9> */
.L_x_162:
[----:B------:R-:W-:-:S04]  /*3de0*/  UIADD3 UR4, UPT, UPT, UR4, 0x1, URZ ;  /* 0x0000000104047890 */ /* 0x000fc8000fffe0ff */
[----:B------:R-:W-:-:S04]  /*3df0*/  UISETP.NE.AND UP0, UPT, UR4, 0x4, UPT ;  /* 0x000000040400788c */ /* 0x000fc8000bf05270 */
[----:B------:R-:W-:Y:S02]  /*3e00*/  USEL UR5, URZ, 0x1, UP0 ;  /* 0x00000001ff057887 */ /* 0x000fe40008000000 */
[----:B------:R-:W-:-:S04]  /*3e10*/  USEL UR4, UR4, URZ, UP0 ;  /* 0x000000ff04047287 */ /* 0x000fc80008000000 */
[----:B------:R-:W-:Y:S01]  /*3e20*/  ULEA UR4, UR4, UR26, 0x3 ;  /* 0x0000001a04047291 */ /* 0x000fe2000f8e18ff */
[----:B-1----:R-:W-:-:S04]  /*3e30*/  LOP3.LUT R3, R2, UR5, RZ, 0x3c, !PT ;  /* 0x0000000502037c12 */ /* 0x002fc8000f8e3cff */
[----:B------:R-:W-:-:S04]  /*3e40*/  SHF.L.U32 R3, R3, 0x1f, RZ ;  /* 0x0000001f03037819 */ /* 0x000fc800000006ff */
[----:B------:R-:W1:Y:S02]  /*3e50*/  SYNCS.PHASECHK.TRANS64.TRYWAIT P0, [UR4], R3 ;  /* 0x00000003ff0075a7 */ /* 0x000e640008001104 */
[----:B-1----:R-:W-:Y:S05]  /*3e60*/  @!P0 BRA `(.L_x_70) ;  /* 0x0000005c00f08947 */ /* 0x002fea0003800000 */
.L_x_164:
[----:B------:R-:W-:Y:S01]  /*3e70*/  NOP ;  /* 0x0000000000007918 */ /* 0x000fe20000000000 */
[----:B-1----:R-:W1:Y:S01]  /*3e80*/  LDS R0, [UR8+0x14] ;  /* 0x00001408ff007984 */ /* 0x002e620008000800 */
[----:B------:R-:W-:Y:S01]  /*3e90*/  ULOP3.LUT UR4, UR42, 0xffff, URZ, 0xc0, !UPT ;  /* 0x0000ffff2a047892 */ /* 0x000fe2000f8ec0ff */
[----:B------:R-:W-:Y:S01]  /*3ea0*/  UMOV UR5, 0xffff ;  /* 0x0000ffff00057882 */ /* 0x000fe20000000000 */
[----:B------:R-:W-:Y:S02]  /*3eb0*/  UMOV UR6, 0x1 ;  /* 0x0000000100067882 */ /* 0x000fe40000000000 */
[----:B------:R-:W-:-:S04]  /*3ec0*/  USHF.R.U32.HI UR4, URZ, 0x5, UR4 ;  /* 0x00000005ff047899 */ /* 0x000fc80008011604 */
[----:B------:R-:W-:Y:S02]  /*3ed0*/  USHF.L.U32 UR5, UR5, UR4, URZ ;  /* 0x0000000405057299 */ /* 0x000fe400080006ff */
[----:B------:R-:W-:-:S04]  /*3ee0*/  USHF.L.U32 UR4, UR6, UR4, URZ ;  /* 0x0000000406047299 */ /* 0x000fc800080006ff */
[----:B-1----:R-:W-:-:S04]  /*3ef0*/  LOP3.LUT R0, R0, UR5, RZ, 0xc0, !PT ;  /* 0x0000000500007c12 */ /* 0x002fc8000f8ec0ff */
[----:B------:R-:W-:-:S13]  /*3f00*/  ISETP.NE.AND P0, PT, R0, UR5, PT ;  /* 0x0000000500007c0c */ /* 0x000fda000bf05270 */
[----:B------:R-:W-:Y:S05]  /*3f10*/  @P0 BRA `(.L_x_71) ;  /* 0x0000000000580947 */ /* 0x000fea0003800000 */
[----:B------:R-:W1:Y:S02]  /*3f20*/  LDS R0, [UR8+0x18] ;  /* 0x00001808ff007984 */ /* 0x000e640008000800 */
[----:B-1----:R-:W-:-:S04]  /*3f30*/  LOP3.LUT R0, R0, UR4, RZ, 0xc0, !PT ;  /* 0x0000000400007c12 */ /* 0x002fc8000f8ec0ff */
[----:B------:R-:W-:-:S13]  /*3f40*/  ISETP.NE.AND P0, PT, R0, UR4, PT ;  /* 0x0000000400007c0c */ /* 0x000fda000bf05270 */
[----:B------:R-:W-:Y:S05]  /*3f50*/  @P0 BRA `(.L_x_72) ;  /* 0x00000000003c0947 */ /* 0x000fea0003800000 */
[----:B------:R-:W1:Y:S01]  /*3f60*/  S2R R2, SR_LANEID ;  /* 0x0000000000027919 */ /* 0x000e620000000000 */
[----:B------:R-:W-:Y:S01]  /*3f70*/  ULOP3.LUT UR5, URZ, UR5, URZ, 0x33, !UPT ;  /* 0x00000005ff057292 */ /* 0x000fe2000f8e33ff */
[----:B------:R-:W-:Y:S01]  /*3f80*/  LOP3.LUT R4, RZ, UR4, RZ, 0x33, !PT ;  /* 0x00000004ff047c12 */ /* 0x000fe2000f8e33ff */
[----:B------:R-:W-:Y:S02]  /*3f90*/  VOTEU.ANY UR4, UPT, PT ;  /* 0x0000000000047886 */ /* 0x000fe400038e0100 */
[----:B------:R-:W-:Y:S01]  /*3fa0*/  UFLO.U32 UR4, UR4 ;  /* 0x00000004000472bd */ /* 0x000fe200080e0000 */
[----:B------:R-:W2:Y:S01]  /*3fb0*/  REDUX UR6, R4 ;  /* 0x00000000040673c4 */ /* 0x000ea20000000000 */
[----:B------:R-:W-:-:S06]  /*3fc0*/  IMAD.U32 R0, RZ, RZ, UR5 ;  /* 0x00000005ff007e24 */ /* 0x000fcc000f8e00ff */
[----:B------:R4:W-:Y:S01]  /*3fd0*/  UTCATOMSWS.AND URZ, UR5 ;  /* 0x0000000500ff79e3 */ /* 0x0009e20008000000 */
[----:B------:R-:W3:Y:S01]  /*3fe0*/  REDUX UR7, R0 ;  /* 0x00000000000773c4 */ /* 0x000ee20000000000 */
[----:B-1----:R-:W-:Y:S01]  /*3ff0*/  ISETP.EQ.U32.AND P0, PT, R2, UR4, PT ;  /* 0x0000000402007c0c */ /* 0x002fe2000bf02070 */
[----:B--2---:R-:W-:Y:S01]  /*4000*/  IMAD.U32 R2, RZ, RZ, UR6 ;  /* 0x00000006ff027e24 */ /* 0x004fe2000f8e00ff */
[----:B---3--:R-:W-:-:S11]  /*4010*/  MOV R3, UR7 ;  /* 0x0000000700037c02 */ /* 0x008fd60008000f00 */
[----:B------:R4:W-:Y:S04]  /*4020*/  @P0 ATOMS.AND RZ, [UR8+0x14], R3 ;  /* 0x00001403ffff098c */ /* 0x0009e8000a800008 */
[----:B------:R4:W-:Y:S01]  /*4030*/  @P0 ATOMS.AND RZ, [UR8+0x18], R2 ;  /* 0x00001802ffff098c */ /* 0x0009e2000a800008 */
[----:B------:R-:W-:Y:S05]  /*4040*/  BRA `(.L_x_73) ;  /* 0x0000000000147947 */ /* 0x000fea0003800000 */
.L_x_72:
[----:B------:R-:W-:Y:S02]  /*4050*/  MOV R2, 0x4070 ;  /* 0x0000407000027802 */ /* 0x000fe40000000f00 */
[----:B---3-5:R-:W-:Y:S05]  /*4060*/  CALL.REL.NOINC `($__internal_0_$__cuda_sm10x_tcgen05_guardrail_trap_col_being_dealloced_not_returned_by_alloc) ;  /* 0x0000006000d87944 */ /* 0x028fea0003c00000 */
[----:B------:R-:W-:Y:S05]  /*4070*/  BRA `(.L_x_73) ;  /* 0x0000000000087947 */ /* 0x000fea0003800000 */
.L_x_71:
[----:B------:R-:W-:Y:S02]  /*4080*/  MOV R2, 0x40a0 ;  /* 0x000040a000027802 */ /* 0x000fe40000000f00 */
[----:B---3-5:R-:W-:Y:S05]  /*4090*/  CALL.REL.NOINC `($__internal_2_$__cuda_sm10x_tcgen05_guardrail_trap_unallocated_columns_being_dealloced) ;  /* 0x0000006000e47944 */ /* 0x028fea0003c00000 */
.L_x_73:
[----:B------:R-:W-:Y:S01]  /*40a0*/  NOP ;  /* 0x0000000000007918 */ /* 0x000fe20000000000 */
[----:B----4-:R-:W-:Y:S05]  /*40b0*/  EXIT ;  /* 0x000000000000794d */ /* 0x010fea0003800000 */
.L_x_55:
[----:B------:R-:W-:-:S09]  /*40c0*/  UISETP.NE.OR UP0, UPT, UR17, 0x3, !UP5 ;  /* 0x000000031100788c */ /* 0x000fd2000ef05670 */
[----:B------:R-:W-:Y:S05]  /*40d0*/  BRA.U UP0, `(.L_x_74) ;  /* 0x00000011005c7547 */ /* 0x000fea000b800000 */
[----:B------:R-:W2:Y:S01]  /*40e0*/  S2UR UR10, SR_CgaCtaId ;  /* 0x00000000000a79c3 */ /* 0x000ea20000008800 */
[----:B------:R-:W3:Y:S01]  /*40f0*/  LDCU UR31, c[0x0][0x370] ;  /* 0x00006e00ff1f77ac */ /* 0x000ee20008000800 */
[----:B------:R-:W-:Y:S02]  /*4100*/  HFMA2 R13, -RZ, RZ, 0, 0 ;  /* 0x00000000ff0d7431 */ /* 0x000fe400000001ff */
[----:B------:R-:W-:Y:S01]  /*4110*/  IMAD.MOV.U32 R15, RZ, RZ, 0x1 ;  /* 0x00000001ff0f7424 */ /* 0x000fe200078e00ff */
[----:B------:R-:W-:Y:S01]  /*4120*/  MOV R7, 0x2000 ;  /* 0x0000200000077802 */ /* 0x000fe20000000f00 */
[----:B------:R-:W3:Y:S01]  /*4130*/  LDCU.128 UR44, c[0x0][0xb10] ;  /* 0x00016200ff2c77ac */ /* 0x000ee20008000c00 */
[----:B------:R-:W-:Y:S01]  /*4140*/  IMAD.MOV.U32 R14, RZ, RZ, RZ ;  /* 0x000000ffff0e7224 */ /* 0x000fe200078e00ff */
[----:B------:R-:W4:Y:S01]  /*4150*/  LDC.64 R16, c[0x0][0x348] ;  /* 0x0000d200ff107b82 */ /* 0x000f220000000a00 */
[----:B------:R-:W1:Y:S01]  /*4160*/  LDCU UR30, c[0x0][0x374] ;  /* 0x00006e80ff1e77ac */ /* 0x000e620008000800 */
[----:B------:R-:W2:Y:S06]  /*4170*/  LDCU UR15, c[0x0][0xb0c] ;  /* 0x00016180ff0f77ac */ /* 0x000eac0008000800 */
[----:B------:R-:W4:Y:S01]  /*4180*/  LDC.64 R2, c[0x0][0x888] ;  /* 0x00022200ff027b82 */ /* 0x000f220000000a00 */
[----:B------:R-:W4:Y:S01]  /*4190*/  LDCU UR49, c[0x0][0xb20] ;  /* 0x00016400ff3177ac */ /* 0x000f220008000800 */
[----:B------:R-:W4:Y:S06]  /*41a0*/  LDCU UR4, c[0x0][0xb30] ;  /* 0x00016600ff0477ac */ /* 0x000f2c0008000800 */
[----:B------:R-:W4:Y:S01]  /*41b0*/  LDC.64 R4, c[0x0][0x890] ;  /* 0x00022400ff047b82 */ /* 0x000f220000000a00 */
[----:B------:R-:W-:Y:S01]  /*41c0*/  UMOV UR21, 0x400 ;  /* 0x0000040000157882 */ /* 0x000fe20000000000 */
[----:B---3--:R-:W-:-:S02]  /*41d0*/  UIMAD.WIDE.U32 UR6, UR31, UR44, URZ ;  /* 0x0000002c1f0672a5 */ /* 0x008fc4000f8e00ff */
[----:B-1----:R-:W-:Y:S02]  /*41e0*/  UIMAD.WIDE.U32 UR8, UR30, UR47, URZ ;  /* 0x0000002f1e0872a5 */ /* 0x002fe4000f8e00ff */
[----:B--2---:R-:W-:Y:S02]  /*41f0*/  ULEA UR21, UR10, UR21, 0x18 ;  /* 0x000000150a157291 */ /* 0x004fe4000f8ec0ff */
[----:B------:R-:W-:Y:S02]  /*4200*/  UPLOP3.LUT UP3, UPT, UPT, UPT, UPT, 0x40, 0x4 ;  /* 0x000000000004789c */ /* 0x000fe40003f6e870 */
[----:B------:R-:W-:Y:S02]  /*4210*/  UIADD3 UR37, UPT, UPT, UR21, 0x58, URZ ;  /* 0x0000005815257890 */ /* 0x000fe4000fffe0ff */
[----:B------:R-:W-:Y:S02]  /*4220*/  UIADD3 UR33, UPT, UPT, UR21, 0x40, URZ ;  /* 0x0000004015217890 */ /* 0x000fe4000fffe0ff */
[----:B------:R-:W-:-:S02]  /*4230*/  UIADD3 UR25, UPT, UPT, UR21, 0x48, URZ ;  /* 0x0000004815197890 */ /* 0x000fc4000fffe0ff */
[----:B------:R-:W-:Y:S01]  /*4240*/  UIADD3 UR17, UPT, UPT, UR21, 0x50, URZ ;  /* 0x0000005015117890 */ /* 0x000fe2000fffe0ff */
[----:B------:R-:W-:Y:S01]  /*4250*/  UMOV UR6, UR7 ;  /* 0x0000000700067c82 */ /* 0x000fe20008000000 */
[----:B------:R-:W-:Y:S01]  /*4260*/  UMOV UR41, UR9 ;  /* 0x0000000900297c82 */ /* 0x000fe20008000000 */
[----:B------:R-:W-:Y:S02]  /*4270*/  UISETP.GE.AND UP0, UPT, UR42, 0x1, UPT ;  /* 0x000000012a00788c */ /* 0x000fe4000bf06270 */
[----:B------:R-:W-:Y:S01]  /*4280*/  UISETP.NE.AND UP4, UPT, UR42, 0x1, UPT ;  /* 0x000000012a00788c */ /* 0x000fe2000bf85270 */
[----:B------:R-:W1:Y:S01]  /*4290*/  LDCU.64 UR22, c[0x0][0xb28] ;  /* 0x00016500ff1677ac */ /* 0x000e620008000a00 */
[----:B------:R-:W-:Y:S02]  /*42a0*/  UISETP.NE.AND UP6, UPT, UR15, 0x1, UPT ;  /* 0x000000010f00788c */ /* 0x000fe4000bfc5270 */
[----:B------:R-:W-:Y:S02]  /*42b0*/  UISETP.NE.AND UP5, UPT, UR46, 0x1, UPT ;  /* 0x000000012e00788c */ /* 0x000fe4000bfa5270 */
[----:B------:R-:W-:-:S02]  /*42c0*/  UPRMT UR37, UR10, 0x654, UR37 ;  /* 0x000006540a257896 */ /* 0x000fc40008000025 */
[----:B------:R-:W-:Y:S02]  /*42d0*/  USHF.R.U32.HI UR43, URZ, UR45, UR6 ;  /* 0x0000002dff2b7299 */ /* 0x000fe40008011606 */
[----:B------:R-:W-:Y:S02]  /*42e0*/  UPRMT UR40, UR10, 0x654, UR33 ;  /* 0x000006540a287896 */ /* 0x000fe40008000021 */
[----:B------:R-:W-:Y:S02]  /*42f0*/  UPRMT UR39, UR10, 0x654, UR25 ;  /* 0x000006540a277896 */ /* 0x000fe40008000019 */
[----:B------:R-:W-:Y:S02]  /*4300*/  UPRMT UR38, UR10, 0x654, UR17 ;  /* 0x000006540a267896 */ /* 0x000fe40008000011 */
[----:B----4-:R-:W-:Y:S02]  /*4310*/  USHF.R.U32.HI UR41, URZ, UR49, UR41 ;  /* 0x00000031ff297299 */ /* 0x010fe40008011629 */
[----:B------:R-:W-:-:S11]  /*4320*/  UISETP.NE.AND UP2, UPT, UR4, 0x1, UPT ;  /* 0x000000010400788c */ /* 0x000fd6000bf45270 */
.L_x_85:
[C---:B------:R-:W-:Y:S02]  /*4330*/  LEA R12, R14.reuse, UR21, 0x3 ;  /* 0x000000150e0c7c11 */ /* 0x040fe4000f8e18ff */
[----:B------:R-:W-:Y:S02]  /*4340*/  SHF.L.U32 R9, R13, 0x1f, RZ ;  /* 0x0000001f0d097819 */ /* 0x000fe400000006ff */
[----:B------:R-:W-:Y:S02]  /*4350*/  LEA R10, R14, UR21, 0x4 ;  /* 0x000000150e0a7c11 */ /* 0x000fe4000f8e20ff */
[----:B--2---:R-:W2:Y:S02]  /*4360*/  SYNCS.PHASECHK.TRANS64.TRYWAIT P0, [R12+URZ+0x90], R9 ;  /* 0x000090090c0075a7 */ /* 0x004ea400080011ff */
[----:B--2---:R-:W-:Y:S05]  /*4370*/  @!P0 BRA `(.L_x_75) ;  /* 0x0000005800c48947 */ /* 0x004fea0003800000 */
.L_x_165:
[----:B--2---:R-:W2:Y:S01]  /*4380*/  LDS.128 R8, [R10+0x120] ;  /* 0x000120000a087984 */ /* 0x004ea20000000c00 */
[----:B------:R-:W-:Y:S01]  /*4390*/  UISETP.GE.AND UP0, UPT, UR42, 0x1, UPT ;  /* 0x000000012a00788c */ /* 0x000fe2000bf06270 */
[----:B------:R-:W-:Y:S01]  /*43a0*/  @!PT LDS RZ, [RZ] ;  /* 0x00000000fffff984 */ /* 0x000fe20000000800 */
[----:B------:R-:W-:Y:S01]  /*43b0*/  @!PT LDS RZ, [RZ] ;  /* 0x00000000fffff984 */ /* 0x000fe20000000800 */
[----:B------:R-:W-:Y:S01]  /*43c0*/  @!PT LDS RZ, [RZ] ;  /* 0x00000000fffff984 */ /* 0x000fe20000000800 */
[----:B------:R-:W-:Y:S01]  /*43d0*/  @!PT LDS RZ, [RZ] ;  /* 0x00000000fffff984 */ /* 0x000fe20000000800 */
[----:B------:R3:W-:Y:S06]  /*43e0*/  MEMBAR.ALL.CTA ;  /* 0x0000000000007992 */ /* 0x0007ec0000008000 */
[----:B---3--:R-:W3:Y:S01]  /*43f0*/  FENCE.VIEW.ASYNC.S ;  /* 0x00000000000073c6 */ /* 0x008ee20000000000 */
[----:B--2---:R-:W-:Y:S11]  /*4400*/  LOP3.LUT P0, RZ, R10, 0x1, RZ, 0xc0, !PT ;  /* 0x000000010aff7812 */ /* 0x004ff6000780c0ff */
[----:B------:R-:W-:Y:S02]  /*4410*/  @!UPT UIADD3 URZ, UPT, UPT, URZ, URZ, URZ ;  /* 0x000000fffffff290 */ /* 0x000fe4000fffe0ff */
[----:B---3--:R-:W-:Y:S01]  /*4420*/  VOTEU.ANY UP1, P0 ;  /* 0x0000000000ff7886 */ /* 0x008fe20000020100 */
[----:B------:R-:W-:Y:S11]  /*4430*/  PLOP3.LUT P0, PT, PT, PT, UP1, 0x80, 0x8 ;  /* 0x000000000008781c */ /* 0x000ff60003f0f018 */
[----:B------:R-:W-:Y:S02]  /*4440*/  @!UPT UIADD3 URZ, UPT, UPT, URZ, URZ, URZ ;  /* 0x000000fffffff290 */ /* 0x000fe4000fffe0ff */
[----:B------:R-:W-:Y:S02]  /*4450*/  @P0 SHF.R.U32.HI R0, RZ, 0x10, R9 ;  /* 0x00000010ff000819 */ /* 0x000fe40000011609 */
[----:B------:R-:W-:Y:S02]  /*4460*/  @P0 MOV R6, R8 ;  /* 0x0000000800060202 */ /* 0x000fe40000000f00 */
[----:B------:R-:W-:Y:S01]  /*4470*/  @P0 R2UR UR4, R0 ;  /* 0x00000000000402ca */ /* 0x000fe200000e0000 */
[----:B------:R-:W-:Y:S01]  /*4480*/  VIADD R0, R12, 0xa0 ;  /* 0x000000a00c007836 */ /* 0x000fe20000000000 */
[----:B------:R-:W-:Y:S02]  /*4490*/  @P0 LOP3.LUT R8, R9, 0xffff, RZ, 0xc0, !PT ;  /* 0x0000ffff09080812 */ /* 0x000fe400078ec0ff */
[----:B------:R-:W-:Y:S02]  /*44a0*/  @P0 R2UR UR6, R6 ;  /* 0x00000000060602ca */ /* 0x000fe400000e0000 */
[----:B------:R-:W-:Y:S02]  /*44b0*/  PRMT R0, RZ, 0x654, R0 ;  /* 0x00000654ff007816 */ /* 0x000fe40000000000 */
[----:B------:R-:W-:Y:S02]  /*44c0*/  @P0 R2UR UR5, R8 ;  /* 0x00000000080502ca */ /* 0x000fe400000e0000 */
[----:B------:R2:W-:Y:S03]  /*44d0*/  SYNCS.ARRIVE.TRANS64.RED.A1T0 RZ, [R0+URZ], RZ ;  /* 0x000000ff00ff79a7 */ /* 0x0005e600081004ff */
[----:B------:R-:W-:Y:S04]  /*44e0*/  @UP1 UMOV UR29, UR4 ;  /* 0x00000004001d1c82 */ /* 0x000fe80008000000 */
[----:B------:R-:W-:Y:S04]  /*44f0*/  @UP1 UMOV UR14, UR6 ;  /* 0x00000006000e1c82 */ /* 0x000fe80008000000 */
[----:B------:R-:W-:Y:S01]  /*4500*/  @UP1 UMOV UR13, UR5 ;  /* 0x00000005000d1c82 */ /* 0x000fe20008000000 */
[----:B------:R-:W-:Y:S05]  /*4510*/  BRA.U !UP0, `(.L_x_76) ;  /* 0x0000000108a47547 */ /* 0x000fea000b800000 */
[----:B------:R-:W-:Y:S02]  /*4520*/  UIMAD.WIDE.U32 UR18, UR13, UR47, URZ ;  /* 0x0000002f0d1272a5 */ /* 0x000fe4000f8e00ff */
[----:B------:R-:W-:Y:S02]  /*4530*/  UIMAD.WIDE.U32 UR26, UR14, UR44, URZ ;  /* 0x0000002c0e1a72a5 */ /* 0x000fe4000f8e00ff */
[----:B------:R-:W-:Y:S02]  /*4540*/  USEL UR4, UR30, UR41, !UP5 ;  /* 0x000000291e047287 */ /* 0x000fe4000e800000 */
[----:B------:R-:W-:Y:S02]  /*4550*/  USEL UR7, UR31, UR43, !UP6 ;  /* 0x0000002b1f077287 */ /* 0x000fe4000f000000 */
[----:B-1----:R-:W-:Y:S02]  /*4560*/  UIMAD.WIDE.U32 UR8, UR4, UR22, URZ ;  /* 0x00000016040872a5 */ /* 0x002fe4000f8e00ff */
[----:B------:R-:W-:Y:S01]  /*4570*/  UIMAD.WIDE.U32 UR10, UR7, UR22, URZ ;  /* 0x00000016070a72a5 */ /* 0x000fe2000f8e00ff */
[----:B------:R-:W-:Y:S02]  /*4580*/  UMOV UR5, UR19 ;  /* 0x0000001300057c82 */ /* 0x000fe40008000000 */
[----:B------:R-:W-:Y:S03]  /*4590*/  USHF.R.U32.HI UR6, URZ, UR49, UR5 ;  /* 0x00000031ff067299 */ /* 0x000fe60008011605 */
[----:B------:R-:W-:Y:S01]  /*45a0*/  UMOV UR5, UR27 ;  /* 0x0000001b00057c82 */ /* 0x000fe20008000000 */
[----:B------:R-:W-:Y:S02]  /*45b0*/  USEL UR6, UR13, UR6, !UP5 ;  /* 0x000000060d067287 */ /* 0x000fe4000e800000 */
[----:B------:R-:W-:Y:S03]  /*45c0*/  USHF.R.U32.HI UR12, URZ, UR45, UR5 ;  /* 0x0000002dff0c7299 */ /* 0x000fe60008011605 */
[----:B------:R-:W-:Y:S02]  /*45d0*/  UMOV UR5, UR9 ;  /* 0x0000000900057c82 */ /* 0x000fe40008000000 */
[----:B------:R-:W-:Y:S03]  /*45e0*/  @UP4 USHF.R.U32.HI UR4, URZ, UR23, UR5 ;  /* 0x00000017ff044299 */ /* 0x000fe60008011605 */
[----:B------:R-:W-:Y:S01]  /*45f0*/  UMOV UR5, UR11 ;  /* 0x0000000b00057c82 */ /* 0x000fe20008000000 */
[----:B------:R-:W-:Y:S02]  /*4600*/  UIMAD UR4, UR42, UR4, URZ ;  /* 0x000000042a0472a4 */ /* 0x000fe4000f8e02ff */
[----:B------:R-:W-:Y:S02]  /*4610*/  @UP4 USHF.R.U32.HI UR7, URZ, UR23, UR5 ;  /* 0x00000017ff074299 */ /* 0x000fe40008011605 */
[----:B------:R-:W-:Y:S02]  /*4620*/  UIMAD.WIDE.U32 UR10, UR6, UR22, URZ ;  /* 0x00000016060a72a5 */ /* 0x000fe4000f8e00ff */
[----:B------:R-:W-:Y:S02]  /*4630*/  USEL UR5, UR14, UR12, !UP6 ;  /* 0x0000000c0e057287 */ /* 0x000fe4000f000000 */
[----:B------:R-:W-:Y:S02]  /*4640*/  UIMAD UR8, UR42, UR7, URZ ;  /* 0x000000072a0872a4 */ /* 0x000fe4000f8e02ff */
[----:B------:R-:W-:Y:S03]  /*4650*/  UISETP.GE.AND UP0, UPT, UR6, UR4, UPT ;  /* 0x000000040600728c */ /* 0x000fe6000bf06270 */
[----:B------:R-:W-:Y:S01]  /*4660*/  UMOV UR4, UR11 ;  /* 0x0000000b00047c82 */ /* 0x000fe20008000000 */
[----:B------:R-:W-:Y:S02]  /*4670*/  UISETP.GE.OR UP0, UPT, UR5, UR8, UP0 ;  /* 0x000000080500728c */ /* 0x000fe40008706670 */
[----:B------:R-:W-:Y:S02]  /*4680*/  USHF.R.U32.HI UR4, URZ, UR23, UR4 ;  /* 0x00000017ff047299 */ /* 0x000fe40008011604 */
[----:B------:R-:W-:Y:S02]  /*4690*/  UIMAD.WIDE.U32 UR8, UR5, UR22, URZ ;  /* 0x00000016050872a5 */ /* 0x000fe4000f8e00ff */
[----:B------:R-:W-:Y:S04]  /*46a0*/  USEL UR10, UR6, UR4, !UP4 ;  /* 0x00000004060a7287 */ /* 0x000fe8000e000000 */
[----:B------:R-:W-:Y:S01]  /*46b0*/  UIADD3 UR11, UPT, UPT, -UR10, URZ, URZ ;  /* 0x000000ff0a0b7290 */ /* 0x000fe2000fffe1ff */
[----:B------:R-:W-:Y:S02]  /*46c0*/  @!UP0 UMOV UR4, UR9 ;  /* 0x0000000900048c82 */ /* 0x000fe40008000000 */
[----:B------:R-:W-:Y:S02]  /*46d0*/  @!UP0 USHF.R.U32.HI UR4, URZ, UR23, UR4 ;  /* 0x00000017ff048299 */ /* 0x000fe40008011604 */
[----:B------:R-:W-:Y:S02]  /*46e0*/  UIMAD UR8, UR42, UR11, UR6 ;  /* 0x0000000b2a0872a4 */ /* 0x000fe4000f8e0206 */
[----:B------:R-:W-:Y:S04]  /*46f0*/  @!UP0 USEL UR4, UR5, UR4, !UP4 ;  /* 0x0000000405048287 */ /* 0x000fe8000e000000 */
[----:B------:R-:W-:Y:S02]  /*4700*/  @!UP0 UIMAD UR8, UR7, UR8, UR4 ;  /* 0x00000008070882a4 */ /* 0x000fe4000f8e0204 */
[----:B------:R-:W-:Y:S02]  /*4710*/  @!UP0 UIADD3 UR9, UPT, UPT, UR10, -UR4, URZ ;  /* 0x800000040a098290 */ /* 0x000fe4000fffe0ff */
[----:B------:R-:W-:Y:S02]  /*4720*/  UIADD3 UR4, UPT, UPT, -UR5, URZ, URZ ;  /* 0x000000ff05047290 */ /* 0x000fe4000fffe1ff */
[----:B------:R-:W-:Y:S02]  /*4730*/  UIADD3 UR7, UPT, UPT, -UR6, URZ, URZ ;  /* 0x000000ff06077290 */ /* 0x000fe4000fffe1ff */
[----:B------:R-:W-:Y:S02]  /*4740*/  @!UP0 UIMAD UR6, UR9, UR42, UR5 ;  /* 0x0000002a090682a4 */ /* 0x000fe4000f8e0205 */
[----:B------:R-:W-:Y:S02]  /*4750*/  UIMAD UR14, UR15, UR4, UR14 ;  /* 0x000000040f0e72a4 */ /* 0x000fe4000f8e020e */
[----:B------:R-:W-:Y:S01]  /*4760*/  UIMAD UR13, UR46, UR7, UR13 ;  /* 0x000000072e0d72a4 */ /* 0x000fe2000f8e020d */
[----:B------:R-:W-:Y:S02]  /*4770*/  @!UP0 UMOV UR5, UR8 ;  /* 0x0000000800058c82 */ /* 0x000fe40008000000 */
[----:B------:R-:W-:Y:S02]  /*4780*/  UIMAD UR14, UR5, UR15, UR14 ;  /* 0x0000000f050e72a4 */ /* 0x000fe4000f8e020e */
[----:B------:R-:W-:Y:S11]  /*4790*/  UIMAD UR13, UR6, UR46, UR13 ;  /* 0x0000002e060d72a4 */ /* 0x000ff6000f8e020d */
[----:B------:R-:W-:Y:S01]  /*47a0*/  @!UPT UIADD3 URZ, UPT, UPT, URZ, URZ, URZ ;  /* 0x000000fffffff290 */ /* 0x000fe2000fffe0ff */
.L_x_76:
[----:B------:R-:W3:Y:S01]  /*47b0*/  @!UP2 LDCU.128 UR8, c[0x0][0xb10] ;  /* 0x00016200ff08a7ac */ /* 0x000ee20008000c00 */
[C---:B------:R-:W-:Y:S02]  /*47c0*/  ISETP.NE.U32.AND P1, PT, R4.reuse, RZ, PT ;  /* 0x000000ff0400720c */ /* 0x040fe40003f25070 */
[----:B------:R-:W-:Y:S02]  /*47d0*/  ISETP.NE.U32.AND P0, PT, R4, RZ, PT ;  /* 0x000000ff0400720c */ /* 0x000fe40003f05070 */
[C---:B------:R-:W-:Y:S02]  /*47e0*/  ISETP.NE.AND.EX P1, PT, R5.reuse, RZ, PT, P1 ;  /* 0x000000ff0500720c */ /* 0x040fe40003f25310 */
[----:B------:R-:W-:Y:S01]  /*47f0*/  ISETP.NE.AND.EX P0, PT, R5, RZ, PT, P0 ;  /* 0x000000ff0500720c */ /* 0x000fe20003f05300 */
[----:B------:R-:W4:Y:S01]  /*4800*/  @!UP2 LDCU UR5, c[0x0][0xb0c] ;  /* 0x00016180ff05a7ac */ /* 0x000f220008000800 */
[----:B------:R-:W-:Y:S01]  /*4810*/  SHF.L.U32 R9, R15, 0x1f, RZ ;  /* 0x0000001f0f097819 */ /* 0x000fe200000006ff */
[----:B------:R-:W-:Y:S02]  /*4820*/  USHF.L.U32 UR35, UR16, 0x6, URZ ;  /* 0x0000000610237899 */ /* 0x000fe400080006ff */
[----:B------:R-:W-:Y:S02]  /*4830*/  USHF.L.U32 UR34, UR20, 0x8, URZ ;  /* 0x0000000814227899 */ /* 0x000fe400080006ff */
[----:B---3--:R-:W-:Y:S07]  /*4840*/  UIMAD.WIDE.U32 UR6, UR14, UR8, URZ ;  /* 0x000000080e0672a5 */ /* 0x008fee000f8e00ff */
[----:B------:R-:W-:Y:S01]  /*4850*/  @!UP2 UMOV UR4, UR7 ;  /* 0x000000070004ac82 */ /* 0x000fe20008000000 */
[----:B----4-:R-:W-:Y:S02]  /*4860*/  @!UP2 UISETP.NE.AND UP0, UPT, UR5, 0x1, UPT ;  /* 0x000000010500a88c */ /* 0x010fe4000bf05270 */
[----:B------:R-:W-:Y:S02]  /*4870*/  @!UP2 USHF.R.U32.HI UR4, URZ, UR9, UR4 ;  /* 0x00000009ff04a299 */ /* 0x000fe40008011604 */
[----:B------:R-:W-:Y:S02]  /*4880*/  UIMAD.WIDE.U32 UR6, UR13, UR11, URZ ;  /* 0x0000000b0d0672a5 */ /* 0x000fe4000f8e00ff */
[----:B------:R-:W-:Y:S02]  /*4890*/  @!UP2 USEL UR8, UR14, UR4, !UP0 ;  /* 0x000000040e08a287 */ /* 0x000fe4000c000000 */
[----:B------:R-:W-:Y:S03]  /*48a0*/  @!UP2 UISETP.NE.AND UP0, UPT, UR10, 0x1, UPT ;  /* 0x000000010a00a88c */ /* 0x000fe6000bf05270 */
[----:B------:R-:W-:Y:S02]  /*48b0*/  @!UP2 UMOV UR6, UR7 ;  /* 0x000000070006ac82 */ /* 0x000fe40008000000 */
[----:B------:R-:W3:Y:S02]  /*48c0*/  @!UP2 LDCU UR4, c[0x0][0xb20] ;  /* 0x00016400ff04a7ac */ /* 0x000ee40008000800 */
[----:B---3--:R-:W-:Y:S04]  /*48d0*/  @!UP2 USHF.R.U32.HI UR6, URZ, UR4, UR6 ;  /* 0x00000004ff06a299 */ /* 0x008fe80008011606 */
[----:B------:R-:W-:Y:S04]  /*48e0*/  @!UP2 USEL UR6, UR13, UR6, !UP0 ;  /* 0x000000060d06a287 */ /* 0x000fe8000c000000 */
[----:B------:R-:W-:Y:S02]  /*48f0*/  @!UP2 UIADD3 UR4, UPT, UPT, -UR8, UR6, URZ ;  /* 0x000000060804a290 */ /* 0x000fe4000fffe1ff */
[----:B------:R-:W-:Y:S02]  /*4900*/  @!UP2 UIADD3 UR6, UPT, UPT, UR8, -UR6, URZ ;  /* 0x800000060806a290 */ /* 0x000fe4000fffe0ff */
[----:B------:R-:W-:Y:S02]  /*4910*/  @!UP2 UIMAD UR14, UR4, UR5, UR14 ;  /* 0x00000005040ea2a4 */ /* 0x000fe4000f8e020e */
[----:B------:R-:W-:Y:S01]  /*4920*/  @!UP2 UIMAD UR13, UR6, UR10, UR13 ;  /* 0x0000000a060da2a4 */ /* 0x000fe2000f8e020d */
[----:B------:R-:W-:Y:S11]  /*4930*/  BRA.U UP3, `(.L_x_77) ;  /* 0x0000000103107547 */ /* 0x000ff6000b800000 */
[----:B--2---:R-:W-:Y:S04]  /*4940*/  MOV R0, UR48 ;  /* 0x0000003000007c02 */ /* 0x004fe80008000f00 */
[----:B------:R-:W-:Y:S04]  /*4950*/  SHF.L.U32 R11, R0, 0x1f, RZ ;  /* 0x0000001f000b7819 */ /* 0x000fe800000006ff */
[----:B------:R-:W2:Y:S02]  /*4960*/  SYNCS.PHASECHK.TRANS64.TRYWAIT P2, [UR21+0x88], R11 ;  /* 0x0000880bff0075a7 */ /* 0x000ea40008041115 */
[----:B--2---:R-:W-:Y:S05]  /*4970*/  @!P2 BRA `(.L_x_78) ;  /* 0x000000540058a947 */ /* 0x004fea0003800000 */
.L_x_77:
[----:B------:R-:W-:Y:S05]  /*4980*/  @!P1 BRA `(.L_x_79) ;  /* 0x0000000000309947 */ /* 0x000fea0003800000 */
[----:B------:R-:W-:Y:S01]  /*4990*/  ISETP.NE.U32.AND P1, PT, R2, RZ, PT ;  /* 0x000000ff0200720c */ /* 0x000fe20003f25070 */
[----:B------:R-:W3:Y:S01]  /*49a0*/  LDCU.64 UR4, c[0x0][0x358] ;  /* 0x00006b00ff0477ac */ /* 0x000ee20008000a00 */
[----:B------:R-:W-:Y:S02]  /*49b0*/  IMAD.MOV.U32 R85, RZ, RZ, 0x1 ;  /* 0x00000001ff557424 */ /* 0x000fe400078e00ff */
[----:B------:R-:W-:Y:S11]  /*49c0*/  ISETP.NE.AND.EX P1, PT, R3, RZ, PT, P1 ;  /* 0x000000ff0300720c */ /* 0x000ff60003f25310 */
[----:B------:R-:W-:Y:S02]  /*49d0*/  @!UPT UIADD3 URZ, UPT, UPT, URZ, URZ, URZ ;  /* 0x000000fffffff290 */ /* 0x000fe4000fffe0ff */
[----:B--2---:R-:W2:Y:S01]  /*49e0*/  @P1 LDC.64 R10, c[0x0][0x888] ;  /* 0x00022200ff0a1b82 */ /* 0x004ea20000000a00 */
[----:B------:R-:W-:Y:S04]  /*49f0*/  @P1 IMAD R0, R4, UR36, RZ ;  /* 0x0000002404001c24 */ /* 0x000fe8000f8e02ff */
[----:B--2---:R-:W-:Y:S04]  /*4a00*/  @P1 IMAD.WIDE R10, R0, 0x4, R10 ;  /* 0x00000004000a1825 */ /* 0x004fe800078e020a */
[----:B------:R-:W-:Y:S01]  /*4a10*/  HFMA2 R0, -RZ, RZ, 0, 5.9604644775390625e-08 ;  /* 0x00000001ff007431 */ /* 0x000fe200000001ff */
[----:B---3-5:R3:W5:Y:S04]  /*4a20*/  @P1 LDG.E R41, desc[UR4][R10.64] ;  /* 0x000000040a291981 */ /* 0x028768000c1e1900 */
[----:B------:R-:W-:Y:S01]  /*4a30*/  @!P1 PRMT R85, R0, 0x7610, R85 ;  /* 0x0000761000559816 */ /* 0x000fe20000000055 */
[----:B---3--:R-:W4:Y:S06]  /*4a40*/  @!P1 LDC R41, c[0x0][0x880] ;  /* 0x00022000ff299b82 */ /* 0x008f2c0000000800 */
.L_x_79:
[----:B----45:R-:W-:Y:S01]  /*4a50*/  @!P0 FSETP.EQ.AND P1, PT, R41, RZ, PT ;  /* 0x000000ff2900820b */ /* 0x030fe20003f22000 */
[----:B------:R-:W-:Y:S01]  /*4a60*/  @!UPT UIADD3 URZ, UPT, UPT, URZ, URZ, URZ ;  /* 0x000000fffffff290 */ /* 0x000fe2000fffe0ff */
[----:B------:R-:W-:Y:S11]  /*4a70*/  @!P0 BRA `(.L_x_80) ;  /* 0x0000000000188947 */ /* 0x000ff60003800000 */
[----:B------:R-:W-:Y:S02]  /*4a80*/  LOP3.LUT P0, RZ, R85, 0xff, RZ, 0xc0, !PT ;  /* 0x000000ff55ff7812 */ /* 0x000fe4000780c0ff */
[----:B------:R-:W-:Y:S04]  /*4a90*/  ISETP.NE.U32.AND P1, PT, R2, RZ, PT ;  /* 0x000000ff0200720c */ /* 0x000fe80003f25070 */
[----:B------:R-:W-:Y:S04]  /*4aa0*/  ISETP.NE.AND.EX P1, PT, R3, RZ, PT, P1 ;  /* 0x000000ff0300720c */ /* 0x000fe80003f25310 */
[----:B------:R-:W-:Y:S03]  /*4ab0*/  PLOP3.LUT P1, PT, P1, PT, PT, 0x8, 0x80 ;  /* 0x000000000080781c */ /* 0x000fe60000f2e170 */
[----:B------:R-:W-:Y:S11]  /*4ac0*/  @P0 FSETP.EQ.AND P1, PT, R41, RZ, PT ;  /* 0x000000ff2900020b */ /* 0x000ff60003f22000 */
[----:B------:R-:W-:Y:S02]  /*4ad0*/  @!UPT UIADD3 URZ, UPT, UPT, URZ, URZ, URZ ;  /* 0x000000fffffff290 */ /* 0x000fe4000fffe0ff */
.L_x_80:
[----:B------:R-:W3:Y:S01]  /*4ae0*/  SYNCS.PHASECHK.TRANS64.TRYWAIT P2, [UR21+0x60], R9 ;  /* 0x00006009ff0075a7 */ /* 0x000ee20008041115 */
[----:B------:R-:W-:Y:S04]  /*4af0*/  ELECT P0, URZ, PT ;  /* 0x0000000000ff782f */ /* 0x000fe80003800000 */
[----:B------:R-:W-:Y:S11]  /*4b00*/  PLOP3.LUT P1, PT, P1, P0, PT, 0xf2, 0x2f ;  /* 0x00000000002f781c */ /* 0x000ff60000f21e72 */
[----:B------:R-:W-:Y:S02]  /*4b10*/  @!UPT UIADD3 URZ, UPT, UPT, URZ, URZ, URZ ;  /* 0x000000fffffff290 */ /* 0x000fe4000fffe0ff */
[----:B------:R-:W-:Y:S05]  /*4b20*/  @!P1 IADD3 R8, P0, PT, R16, 0x580, RZ ;  /* 0x0000058010089810 */ /* 0x000fea0007f1e0ff */
[----:B------:R-:W-:Y:S01]  /*4b30*/  @!P1 IMAD.X R6, RZ, RZ, R17, P0 ;  /* 0x000000ffff069224 */ /* 0x000fe200000e0611 */
[----:B---3--:R-:W-:Y:S07]  /*4b40*/  @!P2 BRA `(.L_x_81) ;  /* 0x0000005000fca947 */ /* 0x008fee0003800000 */
.L_x_168:
[----:B------:R-:W-:Y:S01]  /*4b50*/  @!P1 R2UR UR5, R8 ;  /* 0x00000000080592ca */ /* 0x000fe200000e0000 */
[----:B------:R-:W-:Y:S01]  /*4b60*/  VOTEU.ALL UP0, P1 ;  /* 0x0000000000ff7886 */ /* 0x000fe20000800000 */
[----:B------:R-:W-:Y:S01]  /*4b70*/  @!P1 R2UR UR4, R6 ;  /* 0x00000000060492ca */ /* 0x000fe200000e0000 */
[----:B--2---:R-:W-:Y:S01]  /*4b80*/  @!P1 IMAD.MOV.U32 R0, RZ, RZ, 0x2000 ;  /* 0x00002000ff009424 */ /* 0x004fe200078e00ff */
[----:B------:R-:W-:Y:S01]  /*4b90*/  UMOV UR6, 0x0 ;  /* 0x0000000000067882 */ /* 0x000fe20000000000 */
[----:B------:R-:W-:Y:S01]  /*4ba0*/  UMOV UR7, 0x10000000 ;  /* 0x1000000000077882 */ /* 0x000fe20000000000 */
[----:B------:R-:W-:Y:S01]  /*4bb0*/  @!UP0 UIADD3 UR32, UPT, UPT, UR21, 0x400, URZ ;  /* 0x0000040015208890 */ /* 0x000fe2000fffe0ff */
[----:B------:R-:W-:Y:S01]  /*4bc0*/  @!P1 IADD3 R8, P0, PT, R16, 0x580, RZ ;  /* 0x0000058010089810 */ /* 0x000fe20007f1e0ff */
[----:B------:R-:W-:Y:S04]  /*4bd0*/  VOTEU.ALL UP0, P1 ;  /* 0x0000000000ff7886 */ /* 0x000fe80000800000 */
[----:B------:R-:W-:Y:S02]  /*4be0*/  @!P1 IMAD.X R6, RZ, RZ, R17, P0 ;  /* 0x000000ffff069224 */ /* 0x000fe400000e0611 */
[----:B------:R-:W-:Y:S02]  /*4bf0*/  IMAD.U32 R10, RZ, RZ, UR5 ;  /* 0x00000005ff0a7e24 */ /* 0x000fe4000f8e00ff */
[----:B------:R-:W-:Y:S03]  /*4c00*/  IMAD.U32 R11, RZ, RZ, UR4 ;  /* 0x00000004ff0b7e24 */ /* 0x000fe6000f8e00ff */
[----:B------:R-:W-:Y:S02]  /*4c10*/  @!P1 R2UR UR4, R10 ;  /* 0x000000000a0492ca */ /* 0x000fe400000e0000 */
[----:B------:R-:W-:Y:S11]  /*4c20*/  @!P1 R2UR UR5, R11 ;  /* 0x000000000b0592ca */ /* 0x000ff600000e0000 */
[----:B------:R-:W-:Y:S02]  /*4c30*/  @!UPT UIADD3 URZ, UPT, UPT, URZ, URZ, URZ ;  /* 0x000000fffffff290 */ /* 0x000fe4000fffe0ff */
[----:B------:R2:W-:Y:S01]  /*4c40*/  @!UP0 UTMALDG.3D [UR32], [UR4], desc[UR6] ;  /* 0x00000620040085b4 */ /* 0x0005e20008011000 */
[----:B------:R2:W-:Y:S01]  /*4c50*/  @!P1 SYNCS.ARRIVE.TRANS64.RED.A0TR RZ, [UR21+0x40], R0 ;  /* 0x00004000ffff99a7 */ /* 0x0005e20008300415 */
[----:B------:R-:W-:Y:S01]  /*4c60*/  SYNCS.ARRIVE.TRANS64.RED.A1T0 RZ, [UR40], RZ ;  /* 0x000000ffffff79a7 */ /* 0x000fe20008100428 */
[----:B------:R-:W3:Y:S02]  /*4c70*/  SYNCS.PHASECHK.TRANS64.TRYWAIT P2, [UR21+0x68], R9 ;  /* 0x00006809ff0075a7 */ /* 0x000ee40008041115 */
[----:B--23--:R-:W-:Y:S05]  /*4c80*/  @!P2 BRA `(.L_x_82) ;  /* 0x0000005000c4a947 */ /* 0x00cfea0003800000 */
.L_x_170:
        /* <DEDUP_REMOVED lines=8> */
[----:B------:R-:W-:Y:S01]  /*4d10*/  @!UP0 UIADD3 UR24, UPT, UPT, UR21, 0x2400, URZ ;  /* 0x0000240015188890 */ /* 0x000fe2000fffe0ff */
[----:B------:R-:W-:Y:S01]  /*4d20*/  VOTEU.ALL UP0, P1 ;  /* 0x0000000000ff7886 */ /* 0x000fe20000800000 */
[----:B------:R-:W-:Y:S01]  /*4d30*/  UMOV UR27, UR35 ;  /* 0x00000023001b7c82 */ /* 0x000fe20008000000 */
[----:B------:R-:W-:Y:S02]  /*4d40*/  UMOV UR28, UR36 ;  /* 0x00000024001c7c82 */ /* 0x000fe40008000000 */
[----:B------:R-:W-:Y:S02]  /*4d50*/  IMAD.U32 R10, RZ, RZ, UR5 ;  /* 0x00000005ff0a7e24 */ /* 0x000fe4000f8e00ff */
[----:B------:R-:W-:Y:S02]  /*4d60*/  IMAD.U32 R11, RZ, RZ, UR4 ;  /* 0x00000004ff0b7e24 */ /* 0x000fe4000f8e00ff */
[----:B------:R-:W-:Y:S01]  /*4d70*/  @!P1 IMAD.X R6, RZ, RZ, R17, P0 ;  /* 0x000000ffff069224 */ /* 0x000fe200000e0611 */
        /* <DEDUP_REMOVED lines=8> */
.L_x_172:
[----:B------:R-:W-:Y:S01]  /*4e00*/  @!P1 R2UR UR5, R8 ;  /* 0x00000000080592ca */ /* 0x000fe200000e0000 */
[----:B------:R-:W-:Y:S01]  /*4e10*/  VOTEU.ALL UP0, P1 ;  /* 0x0000000000ff7886 */ /* 0x000fe20000800000 */
[----:B------:R-:W-:Y:S01]  /*4e20*/  @!P1 R2UR UR4, R6 ;  /* 0x00000000060492ca */ /* 0x000fe200000e0000 */
[----:B--2---:R-:W-:Y:S01]  /*4e30*/  @!P1 IMAD.MOV.U32 R0, RZ, RZ, 0x2000 ;  /* 0x00002000ff009424 */ /* 0x004fe200078e00ff */
[----:B------:R-:W-:Y:S01]  /*4e40*/  UMOV UR6, 0x0 ;  /* 0x0000000000067882 */ /* 0x000fe20000000000 */
[----:B------:R-:W-:Y:S01]  /*4e50*/  UMOV UR7, 0x10000000 ;  /* 0x1000000000077882 */ /* 0x000fe20000000000 */
[----:B------:R-:W-:Y:S01]  /*4e60*/  @!UP0 UIADD3 UR18, UPT, UPT, UR34, 0x80, URZ ;  /* 0x0000008022128890 */ /* 0x000fe2000fffe0ff */
[----:B------:R-:W-:Y:S01]  /*4e70*/  VIADD R14, R14, 0x1 ;  /* 0x000000010e0e7836 */ /* 0x000fe20000000000 */
[----:B------:R-:W-:Y:S01]  /*4e80*/  @!UP0 UIADD3 UR16, UPT, UPT, UR21, 0x4400, URZ ;  /* 0x0000440015108890 */ /* 0x000fe2000fffe0ff */
[----:B------:R-:W-:Y:S01]  /*4e90*/  VOTEU.ALL UP0, P1 ;  /* 0x0000000000ff7886 */ /* 0x000fe20000800000 */
[----:B------:R-:W-:Y:S01]  /*4ea0*/  UMOV UR19, UR35 ;  /* 0x0000002300137c82 */ /* 0x000fe20008000000 */
[----:B------:R-:W-:Y:S02]  /*4eb0*/  UMOV UR20, UR36 ;  /* 0x0000002400147c82 */ /* 0x000fe40008000000 */
        /* <DEDUP_REMOVED lines=10> */
.L_x_174:
[----:B------:R-:W-:Y:S01]  /*4f60*/  @!P1 IADD3 R6, P0, PT, R16, 0x580, RZ ;  /* 0x0000058010069810 */ /* 0x000fe20007f1e0ff */
[----:B------:R-:W-:Y:S01]  /*4f70*/  VOTEU.ALL UP0, P1 ;  /* 0x0000000000ff7886 */ /* 0x000fe20000800000 */
[----:B------:R-:W-:Y:S01]  /*4f80*/  UMOV UR6, 0x0 ;  /* 0x0000000000067882 */ /* 0x000fe20000000000 */
[----:B------:R-:W-:Y:S01]  /*4f90*/  UMOV UR7, 0x10000000 ;  /* 0x1000000000077882 */ /* 0x000fe20000000000 */
[----:B------:R-:W-:Y:S01]  /*4fa0*/  @!P1 R2UR UR5, R6 ;  /* 0x00000000060592ca */ /* 0x000fe200000e0000 */
[----:B--2---:R-:W-:Y:S01]  /*4fb0*/  @!P1 IMAD.X R0, RZ, RZ, R17, P0 ;  /* 0x000000ffff009224 */ /* 0x004fe200000e0611 */
[----:B------:R-:W-:Y:S01]  /*4fc0*/  @!UP0 UIADD3 UR10, UPT, UPT, UR34, 0xc0, URZ ;  /* 0x000000c0220a8890 */ /* 0x000fe2000fffe0ff */
[----:B------:R-:W-:Y:S01]  /*4fd0*/  R2UR UR18, R87 ;  /* 0x00000000571272ca */ /* 0x000fe200000e0000 */
[----:B------:R-:W-:Y:S01]  /*4fe0*/  @!UP0 UIADD3 UR8, UPT, UPT, UR21, 0x6400, URZ ;  /* 0x0000640015088890 */ /* 0x000fe2000fffe0ff */
[----:B------:R-:W-:Y:S01]  /*4ff0*/  R2UR UR16, R88 ;  /* 0x00000000581072ca */ /* 0x000fe200000e0000 */
[----:B------:R-:W-:Y:S01]  /*5000*/  @!UP0 UIADD3 UR9, UPT, UPT, UR21, 0x58, URZ ;  /* 0x0000005815098890 */ /* 0x000fe2000fffe0ff */
[----:B------:R-:W-:Y:S01]  /*5010*/  @!P1 R2UR UR4, R0 ;  /* 0x00000000000492ca */ /* 0x000fe200000e0000 */
[----:B------:R-:W-:Y:S01]  /*5020*/  VOTEU.ALL UP0, P1 ;  /* 0x0000000000ff7886 */ /* 0x000fe20000800000 */
[----:B------:R-:W-:Y:S01]  /*5030*/  UMOV UR11, UR35 ;  /* 0x00000023000b7c82 */ /* 0x000fe20008000000 */
[----:B------:R-:W-:Y:S01]  /*5040*/  UMOV UR12, UR36 ;  /* 0x00000024000c7c82 */ /* 0x000fe20008000000 */
[C---:B------:R-:W-:Y:S01]  /*5050*/  ISETP.NE.AND P0, PT, R14.reuse, 0x2, PT ;  /* 0x000000020e00780c */ /* 0x040fe20003f05270 */
[----:B------:R-:W-:Y:S01]  /*5060*/  UPLOP3.LUT UP3, UPT, UPT, UPT, UPT, 0x80, 0x8 ;  /* 0x000000000008789c */ /* 0x000fe20003f6f070 */
[----:B------:R-:W-:Y:S01]  /*5070*/  IMAD.U32 R8, RZ, RZ, UR5 ;  /* 0x00000005ff087e24 */ /* 0x000fe2000f8e00ff */
[----:B------:R-:W-:Y:S01]  /*5080*/  LOP3.LUT R15, R15, 0x1, RZ, 0x3c, !PT ;  /* 0x000000010f0f7812 */ /* 0x000fe200078e3cff */
[----:B------:R-:W-:Y:S01]  /*5090*/  UMOV UR36, UR29 ;  /* 0x0000001d00247c82 */ /* 0x000fe20008000000 */
[----:B------:R-:W-:Y:S01]  /*50a0*/  SEL R0, RZ, 0x1, P0 ;  /* 0x00000001ff007807 */ /* 0x000fe20000000000 */
[----:B------:R-:W-:Y:S01]  /*50b0*/  UIADD3 UR20, UPT, UPT, UR13, UR18, URZ ;  /* 0x000000120d147290 */ /* 0x000fe2000fffe0ff */
[----:B------:R-:W-:Y:S01]  /*50c0*/  SEL R14, R14, RZ, P0 ;  /* 0x000000ff0e0e7207 */ /* 0x000fe20000000000 */
[----:B------:R-:W-:Y:S01]  /*50d0*/  UIADD3 UR16, UPT, UPT, UR14, UR16, URZ ;  /* 0x000000100e107290 */ /* 0x000fe2000fffe0ff */
[----:B------:R-:W-:Y:S01]  /*50e0*/  IMAD.U32 R9, RZ, RZ, UR4 ;  /* 0x00000004ff097e24 */ /* 0x000fe2000f8e00ff */
[----:B------:R-:W-:Y:S02]  /*50f0*/  @!P1 R2UR UR4, R8 ;  /* 0x00000000080492ca */ /* 0x000fe400000e0000 */
[----:B------:R-:W-:Y:S02]  /*5100*/  LOP3.LUT R13, R13, R0, RZ, 0x3c, !PT ;  /* 0x000000000d0d7212 */ /* 0x000fe400078e3cff */
[----:B------:R-:W-:Y:S11]  /*5110*/  @!P1 R2UR UR5, R9 ;  /* 0x00000000090592ca */ /* 0x000ff600000e0000 */
[----:B------:R-:W-:Y:S02]  /*5120*/  @!UPT UIADD3 URZ, UPT, UPT, URZ, URZ, URZ ;  /* 0x000000fffffff290 */ /* 0x000fe4000fffe0ff */
[----:B------:R2:W-:Y:S01]  /*5130*/  @!UP0 UTMALDG.3D [UR8], [UR4], desc[UR6] ;  /* 0x00000608040085b4 */ /* 0x0005e20008011000 */
[----:B------:R2:W-:Y:S01]  /*5140*/  @!P1 SYNCS.ARRIVE.TRANS64.RED.A0TR RZ, [UR21+0x58], R7 ;  /* 0x00005807ffff99a7 */ /* 0x0005e20008300415 */
[----:B------:R-:W-:Y:S01]  /*5150*/  SYNCS.ARRIVE.TRANS64.RED.A1T0 RZ, [UR37], RZ ;  /* 0x000000ffffff79a7 */ /* 0x000fe20008100425 */
[----:B------:R-:W-:Y:S05]  /*5160*/  BRA.U UP1, `(.L_x_85) ;  /* 0xfffffff101707547 */ /* 0x000fea000b83ffff */
[----:B------:R-:W-:-:S04]  /*5170*/  SHF.L.U32 R3, R15, 0x1f, RZ ;  /* 0x0000001f0f037819 */ /* 0x000fc800000006ff */
[----:B------:R-:W3:Y:S02]  /*5180*/  SYNCS.PHASECHK.TRANS64.TRYWAIT P0, [UR21+0x60], R3 ;  /* 0x00006003ff0075a7 */ /* 0x000ee40008001115 */
[----:B---3--:R-:W-:Y:S05]  /*5190*/  @!P0 BRA `(.L_x_86) ;  /* 0x0000004c00c88947 */ /* 0x008fea0003800000 */
.L_x_176:
[----:B------:R-:W4:Y:S02]  /*51a0*/  SYNCS.PHASECHK.TRANS64.TRYWAIT P0, [UR21+0x68], R3 ;  /* 0x00006803ff0075a7 */ /* 0x000f240008001115 */
[----:B----4-:R-:W-:Y:S05]  /*51b0*/  @!P0 BRA `(.L_x_87) ;  /* 0x0000004c00d88947 */ /* 0x010fea0003800000 */
.L_x_178:
[----:B------:R-:W4:Y:S02]  /*51c0*/  SYNCS.PHASECHK.TRANS64.TRYWAIT P0, [UR21+0x70], R3 ;  /* 0x00007003ff0075a7 */ /* 0x000f240008001115 */
[----:B----4-:R-:W-:Y:S05]  /*51d0*/  @!P0 BRA `(.L_x_88) ;  /* 0x0000004c00e88947 */ /* 0x010fea0003800000 */
.L_x_180:
[----:B---3--:R-:W-:-:S07]  /*51e0*/  MOV R0, UR21 ;  /* 0x0000001500007c02 */ /* 0x008fce0008000f00 */
.L_x_89:
[----:B---3--:R-:W-:-:S04]  /*51f0*/  SHF.L.U32 R3, R15, 0x1f, RZ ;  /* 0x0000001f0f037819 */ /* 0x008fc800000006ff */
[----:B------:R3:W4:Y:S03]  /*5200*/  SYNCS.PHASECHK.TRANS64.TRYWAIT P0, [R0+URZ+0x78], R3 ;  /* 0x00007803000075a7 */ /* 0x00072600080011ff */
[----:B----4-:R-:W-:Y:S05]  /*5210*/  @!P0 NANOSLEEP.SYNCS 0x989680 ;  /* 0x009896800000895d */ /* 0x010fea0003900000 */
[----:B------:R-:W4:Y:S02]  /*5220*/  @!P0 SYNCS.PHASECHK.TRANS64 P0, [R0+URZ+0x78], R3 ;  /* 0x00007803000085a7 */ /* 0x000f2400080010ff */
[----:B-12-4-:R-:W-:Y:S05]  /*5230*/  @P0 EXIT ;  /* 0x000000000000094d */ /* 0x016fea0003800000 */
[----:B------:R-:W-:Y:S05]  /*5240*/  BRA `(.L_x_89) ;  /* 0xfffffffc00e87947 */ /* 0x000fea000383ffff */
.L_x_74:
[----:B------:R-:W-:-:S06]  /*5250*/  UISETP.GE.AND UP0, UPT, UR17, 0x4, UPT ;  /* 0x000000041100788c */ /* 0x000fcc000bf06270 */
[----:B------:R-:W-:-:S13]  /*5260*/  PLOP3.LUT P0, PT, PT, PT, UP0, 0x80, 0x8 ;  /* 0x000000000008781c */ /* 0x000fda0003f0f008 */
[----:B-1----:R-:W-:Y:S05]  /*5270*/  @!P0 EXIT ;  /* 0x000000000000894d */ /* 0x002fea0003800000 */
[----:B------:R-:W1:Y:S08]  /*5280*/  S2UR UR4, SR_CgaCtaId ;  /* 0x00000000000479c3 */ /* 0x000e700000008800 */
[----:B------:R-:W-:Y:S01]  /*5290*/  BAR.SYNC.DEFER_BLOCKING 0x6, 0xa0 ;  /* 0x0182800000007b1d */ /* 0x000fe20000010000 */
[C---:B------:R-:W-:Y:S01]  /*52a0*/  IMAD.SHL.U32 R7, R97.reuse, 0x40, RZ ;  /* 0x0000004061077824 */ /* 0x040fe200078e00ff */
[C---:B------:R-:W-:Y:S01]  /*52b0*/  R2P PR, R97.reuse, 0x6 ;  /* 0x0000000661007804 */ /* 0x040fe20000000000 */
[C---:B------:R-:W-:Y:S01]  /*52c0*/  IMAD.SHL.U32 R4, R97.reuse, 0x8, RZ ;  /* 0x0000000861047824 */ /* 0x040fe200078e00ff */
[----:B------:R-:W-:Y:S01]  /*52d0*/  CS2R R92, SRZ ;  /* 0x00000000005c7805 */ /* 0x000fe2000001ff00 */
[----:B------:R-:W-:Y:S01]  /*52e0*/  IMAD.U32 R37, R97, 0x10000, RZ ;  /* 0x0001000061257824 */ /* 0x000fe200078e00ff */
[----:B------:R-:W-:-:S02]  /*52f0*/  UMOV UR44, 0x400 ;  /* 0x00000400002c7882 */ /* 0x000fc40000000000 */
[----:B------:R-:W2:Y:S01]  /*5300*/  LDC.64 R80, c[0x0][0x888] ;  /* 0x00022200ff507b82 */ /* 0x000ea20000000a00 */
[----:B------:R-:W-:Y:S01]  /*5310*/  LOP3.LUT R5, R7, 0x1c0, RZ, 0xc0, !PT ;  /* 0x000001c007057812 */ /* 0x000fe200078ec0ff */
[----:B------:R-:W-:Y:S01]  /*5320*/  IMAD.SHL.U32 R84, R97, 0x20, RZ ;  /* 0x0000002061547824 */ /* 0x000fe200078e00ff */
[----:B------:R-:W-:Y:S01]  /*5330*/  LOP3.LUT R7, R7, 0x200, RZ, 0xc0, !PT ;  /* 0x0000020007077812 */ /* 0x000fe200078ec0ff */
[----:B------:R-:W-:Y:S01]  /*5340*/  IMAD.MOV.U32 R95, RZ, RZ, 0x20 ;  /* 0x00000020ff5f7424 */ /* 0x000fe200078e00ff */
[----:B------:R-:W-:Y:S01]  /*5350*/  LOP3.LUT R4, R5, 0x38, R4, 0xf8, !PT ;  /* 0x0000003805047812 */ /* 0x000fe200078ef804 */
[----:B------:R-:W-:Y:S01]  /*5360*/  IMAD.MOV.U32 R94, RZ, RZ, 0x1 ;  /* 0x00000001ff5e7424 */ /* 0x000fe200078e00ff */
[----:B------:R-:W-:Y:S01]  /*5370*/  SHF.R.U32.HI R5, RZ, 0x1, R97 ;  /* 0x00000001ff057819 */ /* 0x000fe20000011661 */
[----:B------:R-:W3:Y:S01]  /*5380*/  LDC.64 R82, c[0x0][0x890] ;  /* 0x00022400ff527b82 */ /* 0x000ee20000000a00 */
[----:B------:R-:W-:Y:S01]  /*5390*/  LOP3.LUT R37, R37, 0x600000, RZ, 0xc0, !PT ;  /* 0x0060000025257812 */ /* 0x000fe200078ec0ff */
[----:B------:R-:W-:Y:S01]  /*53a0*/  IMAD.MOV.U32 R36, RZ, RZ, RZ ;  /* 0x000000ffff247224 */ /* 0x000fe200078e00ff */
[----:B------:R-:W-:Y:S01]  /*53b0*/  LOP3.LUT R84, R7, 0xc00, R84, 0xf8, !PT ;  /* 0x00000c0007547812 */ /* 0x000fe200078ef854 */
[----:B------:R-:W-:Y:S01]  /*53c0*/  IMAD.MOV.U32 R91, RZ, RZ, RZ ;  /* 0x000000ffff5b7224 */ /* 0x000fe200078e00ff */
[----:B------:R-:W-:Y:S01]  /*53d0*/  LOP3.LUT R5, R4, 0x8, R5, 0x78, !PT ;  /* 0x0000000804057812 */ /* 0x000fe200078e7805 */
[----:B------:R-:W4:Y:S01]  /*53e0*/  LDCU UR59, c[0x0][0x370] ;  /* 0x00006e00ff3b77ac */ /* 0x000f220008000800 */
[----:B------:R-:W-:Y:S01]  /*53f0*/  SEL R96, R95, 0xffffffe0, !P2 ;  /* 0xffffffe05f607807 */ /* 0x000fe20005000000 */
[----:B------:R-:W2:Y:S01]  /*5400*/  LDC.64 R78, c[0x0][0x8b0] ;  /* 0x00022c00ff4e7b82 */ /* 0x000ea20000000a00 */
[----:B------:R-:W-:Y:S01]  /*5410*/  LOP3.LUT R84, R84, R5, RZ, 0xfc, !PT ;  /* 0x0000000554547212 */ /* 0x000fe200078efcff */
[----:B-1----:R-:W-:Y:S01]  /*5420*/  ULEA UR44, UR4, UR44, 0x18 ;  /* 0x0000002c042c7291 */ /* 0x002fe2000f8ec0ff */
[----:B------:R-:W-:Y:S01]  /*5430*/  LOP3.LUT R97, R97, 0x60, RZ, 0xc0, !PT ;  /* 0x0000006061617812 */ /* 0x000fe200078ec0ff */
[----:B------:R-:W1:Y:S01]  /*5440*/  LDCU.64 UR62, c[0x0][0x348] ;  /* 0x00006900ff3e77ac */ /* 0x000e620008000a00 */
[----:B------:R-:W-:-:S03]  /*5450*/  SEL R95, R95, 0xffffffe0, !P1 ;  /* 0xffffffe05f5f7807 */ /* 0x000fc60004800000 */
[----:B------:R-:W1:Y:S01]  /*5460*/  LDC.64 R76, c[0x0][0x8a8] ;  /* 0x00022a00ff4c7b82 */ /* 0x000e620000000a00 */
[----:B------:R-:W-:Y:S02]  /*5470*/  UIADD3 UR4, UPT, UPT, UR44, 0x400, URZ ;  /* 0x000004002c047890 */ /* 0x000fe4000fffe0ff */
[----:B------:R-:W4:Y:S01]  /*5480*/  LDS R0, [UR44+0x140] ;  /* 0x0001402cff007984 */ /* 0x000f220008000800 */
[----:B------:R-:W1:Y:S03]  /*5490*/  LDCU UR43, c[0x0][0xb0c] ;  /* 0x00016180ff2b77ac */ /* 0x000e660008000800 */
[----:B------:R-:W-:Y:S01]  /*54a0*/  IMAD.U32 R89, RZ, RZ, UR4 ;  /* 0x00000004ff597e24 */ /* 0x000fe2000f8e00ff */
[----:B------:R-:W1:Y:S01]  /*54b0*/  LDCU UR39, c[0x0][0xb30] ;  /* 0x00016600ff2777ac */ /* 0x000e620008000800 */
[----:B------:R-:W1:Y:S01]  /*54c0*/  LDCU.64 UR56, c[0x0][0x888] ;  /* 0x00011100ff3877ac */ /* 0x000e620008000a00 */
[----:B------:R-:W1:Y:S01]  /*54d0*/  LDCU.64 UR40, c[0x0][0xb28] ;  /* 0x00016500ff2877ac */ /* 0x000e620008000a00 */
[----:B------:R-:W1:Y:S01]  /*54e0*/  LDCU.128 UR52, c[0x0][0xb10] ;  /* 0x00016200ff3477ac */ /* 0x000e620008000c00 */
[----:B------:R-:W1:Y:S01]  /*54f0*/  LDCU UR58, c[0x0][0x374] ;  /* 0x00006e80ff3a77ac */ /* 0x000e620008000800 */
[----:B------:R-:W-:Y:S01]  /*5500*/  UMOV UR47, URZ ;  /* 0x000000ff002f7c82 */ /* 0x000fe20008000000 */
[----:B------:R-:W-:Y:S01]  /*5510*/  UMOV UR46, URZ ;  /* 0x000000ff002e7c82 */ /* 0x000fe20008000000 */
[----:B--234-:R-:W-:-:S07]  /*5520*/  IMAD.IADD R37, R0, 0x1, R37 ;  /* 0x0000000100257824 */ /* 0x01cfce00078e0225 */
.L_x_133:
[C---:B------:R-:W-:Y:S02]  /*5530*/  LEA R3, R91.reuse, UR44, 0x3 ;  /* 0x0000002c5b037c11 */ /* 0x040fe4000f8e18ff */
[----:B------:R-:W-:Y:S02]  /*5540*/  SHF.L.U32 R0, R92, 0x1f, RZ ;  /* 0x0000001f5c007819 */ /* 0x000fe400000006ff */
[----:B------:R-:W-:Y:S02]  /*5550*/  LEA R5, R91, UR44, 0x4 ;  /* 0x0000002c5b057c11 */ /* 0x000fe4000f8e20ff */
[----:B------:R-:W2:Y:S02]  /*5560*/  SYNCS.PHASECHK.TRANS64.TRYWAIT P0, [R3+URZ+0x90], R0 ;  /* 0x00009000030075a7 */ /* 0x000ea400080011ff */
[----:B-12---:R-:W-:Y:S05]  /*5570*/  @!P0 BRA `(.L_x_90) ;  /* 0x0000004c00188947 */ /* 0x006fea0003800000 */
.L_x_181:
        /* <DEDUP_REMOVED lines=8> */
[----:B---3--:R-:W-:Y:S11]  /*5600*/  LOP3.LUT P0, RZ, R6, 0x1, RZ, 0xc0, !PT ;  /* 0x0000000106ff7812 */ /* 0x008ff6000780c0ff */
[----:B------:R-:W-:Y:S02]  /*5610*/  @!UPT UIADD3 URZ, UPT, UPT, URZ, URZ, URZ ;  /* 0x000000fffffff290 */ /* 0x000fe4000fffe0ff */
[----:B----4-:R-:W-:Y:S01]  /*5620*/  VOTEU.ANY UP1, P0 ;  /* 0x0000000000ff7886 */ /* 0x010fe20000020100 */
[----:B------:R-:W-:Y:S01]  /*5630*/  PLOP3.LUT P0, PT, PT, PT, UP1, 0x80, 0x8 ;  /* 0x000000000008781c */ /* 0x000fe20003f0f018 */
[----:B------:R-:W-:Y:S11]  /*5640*/  UP2UR UR61, UPR, URZ, 0x2 ;  /* 0x00000002ff3d7883 */ /* 0x000ff60008000000 */
[----:B------:R-:W-:Y:S01]  /*5650*/  @!UPT UIADD3 URZ, UPT, UPT, URZ, URZ, URZ ;  /* 0x000000fffffff290 */ /* 0x000fe2000fffe0ff */
[----:B--2---:R-:W-:Y:S02]  /*5660*/  @P0 SHF.R.U32.HI R0, RZ, 0x10, R5 ;  /* 0x00000010ff000819 */ /* 0x004fe40000011605 */
        /* <DEDUP_REMOVED lines=12> */
[----:B------:R-:W3:Y:S01]  /*5730*/  LDCU UR12, c[0x0][0xb20] ;  /* 0x00016400ff0c77ac */ /* 0x000ee20008000800 */
[----:B-1----:R-:W-:Y:S02]  /*5740*/  UIMAD.WIDE.U32 UR4, UR58, UR55, URZ ;  /* 0x000000373a0472a5 */ /* 0x002fe4000f8e00ff */
[----:B------:R-:W-:Y:S02]  /*5750*/  UIMAD.WIDE.U32 UR6, UR59, UR52, URZ ;  /* 0x000000343b0672a5 */ /* 0x000fe4000f8e00ff */
[----:B------:R-:W-:Y:S02]  /*5760*/  UISETP.NE.AND UP0, UPT, UR54, 0x1, UPT ;  /* 0x000000013600788c */ /* 0x000fe4000bf05270 */
[----:B------:R-:W-:Y:S02]  /*5770*/  UIMAD.WIDE.U32 UR8, UR37, UR55, URZ ;  /* 0x00000037250872a5 */ /* 0x000fe4000f8e00ff */
[----:B------:R-:W-:Y:S02]  /*5780*/  UIMAD.WIDE.U32 UR10, UR38, UR52, URZ ;  /* 0x00000034260a72a5 */ /* 0x000fe4000f8e00ff */
[----:B------:R-:W-:Y:S02]  /*5790*/  UISETP.NE.AND UP1, UPT, UR43, 0x1, UPT ;  /* 0x000000012b00788c */ /* 0x000fe4000bf25270 */
[----:B------:R-:W-:Y:S01]  /*57a0*/  UISETP.NE.AND UP2, UPT, UR42, 0x1, UPT ;  /* 0x000000012a00788c */ /* 0x000fe2000bf45270 */
[----:B------:R-:W-:Y:S02]  /*57b0*/  UMOV UR4, UR5 ;  /* 0x0000000500047c82 */ /* 0x000fe40008000000 */
[----:B---3--:R-:W-:Y:S03]  /*57c0*/  USHF.R.U32.HI UR5, URZ, UR12, UR4 ;  /* 0x0000000cff057299 */ /* 0x008fe60008011604 */
[----:B------:R-:W-:Y:S02]  /*57d0*/  UMOV UR4, UR7 ;  /* 0x0000000700047c82 */ /* 0x000fe40008000000 */
[----:B------:R-:W-:Y:S02]  /*57e0*/  USHF.R.U32.HI UR7, URZ, UR53, UR4 ;  /* 0x00000035ff077299 */ /* 0x000fe40008011604 */
[----:B------:R-:W-:Y:S02]  /*57f0*/  USEL UR4, UR58, UR5, !UP0 ;  /* 0x000000053a047287 */ /* 0x000fe4000c000000 */
[----:B------:R-:W-:Y:S01]  /*5800*/  USEL UR7, UR59, UR7, !UP1 ;  /* 0x000000073b077287 */ /* 0x000fe2000c800000 */
[----:B------:R-:W-:Y:S01]  /*5810*/  UMOV UR5, UR9 ;  /* 0x0000000900057c82 */ /* 0x000fe20008000000 */
[----:B------:R-:W-:Y:S02]  /*5820*/  UIMAD.WIDE.U32 UR8, UR4, UR40, URZ ;  /* 0x00000028040872a5 */ /* 0x000fe4000f8e00ff */
[----:B------:R-:W-:Y:S03]  /*5830*/  USHF.R.U32.HI UR6, URZ, UR12, UR5 ;  /* 0x0000000cff067299 */ /* 0x000fe60008011605 */
[----:B------:R-:W-:Y:S01]  /*5840*/  UMOV UR5, UR11 ;  /* 0x0000000b00057c82 */ /* 0x000fe20008000000 */
[----:B------:R-:W-:Y:S02]  /*5850*/  UIMAD.WIDE.U32 UR10, UR7, UR40, URZ ;  /* 0x00000028070a72a5 */ /* 0x000fe4000f8e00ff */
[----:B------:R-:W-:Y:S02]  /*5860*/  USHF.R.U32.HI UR12, URZ, UR53, UR5 ;  /* 0x00000035ff0c7299 */ /* 0x000fe40008011605 */
[----:B------:R-:W-:Y:S01]  /*5870*/  USEL UR6, UR37, UR6, !UP0 ;  /* 0x0000000625067287 */ /* 0x000fe2000c000000 */
[----:B------:R-:W-:Y:S02]  /*5880*/  UMOV UR5, UR9 ;  /* 0x0000000900057c82 */ /* 0x000fe40008000000 */
[----:B------:R-:W-:Y:S01]  /*5890*/  UMOV UR10, UR11 ;  /* 0x0000000b000a7c82 */ /* 0x000fe20008000000 */
[----:B------:R-:W-:Y:S02]  /*58a0*/  @UP2 USHF.R.U32.HI UR4, URZ, UR41, UR5 ;  /* 0x00000029ff042299 */ /* 0x000fe40008011605 */
[----:B------:R-:W-:Y:S02]  /*58b0*/  @UP2 USHF.R.U32.HI UR7, URZ, UR41, UR10 ;  /* 0x00000029ff072299 */ /* 0x000fe4000801160a */
[----:B------:R-:W-:Y:S02]  /*58c0*/  UIMAD UR4, UR42, UR4, URZ ;  /* 0x000000042a0472a4 */ /* 0x000fe4000f8e02ff */
        /* <DEDUP_REMOVED lines=8> */
[----:B------:R-:W-:Y:S02]  /*5950*/  USEL UR11, UR6, UR4, !UP2 ;  /* 0x00000004060b7287 */ /* 0x000fe4000d000000 */
[----:B------:R-:W-:Y:S02]  /*5960*/  UIADD3 UR8, UPT, UPT, -UR5, URZ, URZ ;  /* 0x000000ff05087290 */ /* 0x000fe4000fffe1ff */
[----:B------:R-:W-:Y:S01]  /*5970*/  UIADD3 UR10, UPT, UPT, -UR11, URZ, URZ ;  /* 0x000000ff0b0a7290 */ /* 0x000fe2000fffe1ff */
[----:B------:R-:W-:Y:S01]  /*5980*/  @!UP0 UMOV UR4, UR9 ;  /* 0x0000000900048c82 */ /* 0x000fe20008000000 */
[----:B------:R-:W-:Y:S02]  /*5990*/  UIADD3 UR9, UPT, UPT, -UR6, URZ, URZ ;  /* 0x000000ff06097290 */ /* 0x000fe4000fffe1ff */
[----:B------:R-:W-:Y:S02]  /*59a0*/  @!UP0 USHF.R.U32.HI UR4, URZ, UR41, UR4 ;  /* 0x00000029ff048299 */ /* 0x000fe40008011604 */
[----:B------:R-:W-:Y:S02]  /*59b0*/  UIMAD UR10, UR42, UR10, UR6 ;  /* 0x0000000a2a0a72a4 */ /* 0x000fe4000f8e0206 */
[----:B------:R-:W-:Y:S04]  /*59c0*/  @!UP0 USEL UR4, UR5, UR4, !UP2 ;  /* 0x0000000405048287 */ /* 0x000fe8000d000000 */
[----:B------:R-:W-:Y:S02]  /*59d0*/  @!UP0 UIMAD UR10, UR7, UR10, UR4 ;  /* 0x0000000a070a82a4 */ /* 0x000fe4000f8e0204 */
[----:B------:R-:W-:Y:S02]  /*59e0*/  @!UP0 UIADD3 UR11, UPT, UPT, UR11, -UR4, URZ ;  /* 0x800000040b0b8290 */ /* 0x000fe4000fffe0ff */
[----:B------:R-:W-:Y:S02]  /*59f0*/  UIMAD UR7, UR43, UR8, UR38 ;  /* 0x000000082b0772a4 */ /* 0x000fe4000f8e0226 */
[----:B------:R-:W-:Y:S02]  /*5a00*/  @!UP0 UIMAD UR6, UR11, UR42, UR5 ;  /* 0x0000002a0b0682a4 */ /* 0x000fe4000f8e0205 */
[----:B------:R-:W-:Y:S01]  /*5a10*/  UIMAD UR4, UR54, UR9, UR37 ;  /* 0x00000009360472a4 */ /* 0x000fe2000f8e0225 */
[----:B------:R-:W-:Y:S02]  /*5a20*/  @!UP0 UMOV UR5, UR10 ;  /* 0x0000000a00058c82 */ /* 0x000fe40008000000 */
[----:B------:R-:W-:Y:S02]  /*5a30*/  UIMAD UR38, UR5, UR43, UR7 ;  /* 0x0000002b052672a4 */ /* 0x000fe4000f8e0207 */
[----:B------:R-:W-:Y:S11]  /*5a40*/  UIMAD UR37, UR6, UR54, UR4 ;  /* 0x00000036062572a4 */ /* 0x000ff6000f8e0204 */
[----:B------:R-:W-:Y:S01]  /*5a50*/  @!UPT UIADD3 URZ, UPT, UPT, URZ, URZ, URZ ;  /* 0x000000fffffff290 */ /* 0x000fe2000fffe0ff */
.L_x_91:
[----:B-1----:R-:W-:Y:S01]  /*5a60*/  UISETP.NE.AND UP0, UPT, UR39, 0x1, UPT ;  /* 0x000000012700788c */ /* 0x002fe2000bf05270 */
[----:B------:R-:W-:Y:S01]  /*5a70*/  LOP3.LUT P0, RZ, R89, 0x3f0, RZ, 0xc0, !PT ;  /* 0x000003f059ff7812 */ /* 0x000fe2000780c0ff */
[----:B------:R-:W-:Y:S01]  /*5a80*/  USHF.L.U32 UR50, UR16, 0x6, URZ ;  /* 0x0000000610327899 */ /* 0x000fe200080006ff */
[----:B------:R-:W-:Y:S01]  /*5a90*/  BSSY.RECONVERGENT B6, `(.L_x_92) ;  /* 0x0000034000067945 */ /* 0x000fe20003800200 */
[----:B------:R-:W-:Y:S01]  /*5aa0*/  USHF.L.U32 UR49, UR20, 0x8, URZ ;  /* 0x0000000814317899 */ /* 0x000fe200080006ff */
[----:B------:R-:W-:Y:S06]  /*5ab0*/  IADD3 R91, PT, PT, R91, 0x1, RZ ;  /* 0x000000015b5b7810 */ /* 0x000fec0007ffe0ff */
[----:B------:R-:W1:Y:S01]  /*5ac0*/  @!UP0 LDCU.128 UR12, c[0x0][0xb10] ;  /* 0x00016200ff0c87ac */ /* 0x000e620008000c00 */
[----:B------:R-:W3:Y:S01]  /*5ad0*/  @!UP0 LDCU UR5, c[0x0][0xb0c] ;  /* 0x00016180ff0587ac */ /* 0x000ee20008000800 */
[----:B------:R-:W4:Y:S01]  /*5ae0*/  @!UP0 LDCU UR10, c[0x0][0xb20] ;  /* 0x00016400ff0a87ac */ /* 0x000f220008000800 */
[----:B-1----:R-:W-:Y:S02]  /*5af0*/  UIMAD.WIDE.U32 UR8, UR38, UR12, URZ ;  /* 0x0000000c260872a5 */ /* 0x002fe4000f8e00ff */
[----:B------:R-:W-:Y:S02]  /*5b00*/  UIMAD.WIDE.U32 UR6, UR37, UR15, URZ ;  /* 0x0000000f250672a5 */ /* 0x000fe4000f8e00ff */
[----:B------:R-:W-:Y:S03]  /*5b10*/  @!UP0 UISETP.NE.AND UP1, UPT, UR14, 0x1, UPT ;  /* 0x000000010e00888c */ /* 0x000fe6000bf25270 */
[----:B------:R-:W-:Y:S01]  /*5b20*/  @!UP0 UMOV UR4, UR9 ;  /* 0x0000000900048c82 */ /* 0x000fe20008000000 */
[----:B---3--:R-:W-:Y:S02]  /*5b30*/  @!UP0 UISETP.NE.AND UP2, UPT, UR5, 0x1, UPT ;  /* 0x000000010500888c */ /* 0x008fe4000bf45270 */
[----:B------:R-:W-:Y:S01]  /*5b40*/  @!UP0 USHF.R.U32.HI UR4, URZ, UR13, UR4 ;  /* 0x0000000dff048299 */ /* 0x000fe20008011604 */
[----:B------:R-:W-:Y:S02]  /*5b50*/  @!UP0 UMOV UR6, UR7 ;  /* 0x0000000700068c82 */ /* 0x000fe40008000000 */
[----:B----4-:R-:W-:Y:S02]  /*5b60*/  @!UP0 USHF.R.U32.HI UR6, URZ, UR10, UR6 ;  /* 0x0000000aff068299 */ /* 0x010fe40008011606 */
[----:B------:R-:W-:Y:S02]  /*5b70*/  @!UP0 USEL UR7, UR38, UR4, !UP2 ;  /* 0x0000000426078287 */ /* 0x000fe4000d000000 */
[----:B------:R-:W-:Y:S04]  /*5b80*/  @!UP0 USEL UR6, UR37, UR6, !UP1 ;  /* 0x0000000625068287 */ /* 0x000fe8000c800000 */
[----:B------:R-:W-:Y:S02]  /*5b90*/  @!UP0 UIADD3 UR4, UPT, UPT, -UR7, UR6, URZ ;  /* 0x0000000607048290 */ /* 0x000fe4000fffe1ff */
[----:B------:R-:W-:Y:S02]  /*5ba0*/  @!UP0 UIADD3 UR6, UPT, UPT, UR7, -UR6, URZ ;  /* 0x8000000607068290 */ /* 0x000fe4000fffe0ff */
[----:B------:R-:W-:Y:S02]  /*5bb0*/  @!UP0 UIMAD UR38, UR4, UR5, UR38 ;  /* 0x00000005042682a4 */ /* 0x000fe4000f8e0226 */
[----:B------:R-:W-:Y:S01]  /*5bc0*/  @!UP0 UIMAD UR37, UR6, UR14, UR37 ;  /* 0x0000000e062582a4 */ /* 0x000fe2000f8e0225 */
[----:B------:R-:W-:Y:S11]  /*5bd0*/  @!P0 BRA `(.L_x_93) ;  /* 0x00000000007c8947 */ /* 0x000ff60003800000 */
[----:B------:R-:W1:Y:S01]  /*5be0*/  LDCU.64 UR8, c[0x4][0x80] ;  /* 0x01001000ff0877ac */ /* 0x000e620008000a00 */
[----:B------:R-:W-:Y:S01]  /*5bf0*/  MOV R2, 0x0 ;  /* 0x0000000000027802 */ /* 0x000fe20000000f00 */
[----:B------:R-:W-:Y:S02]  /*5c00*/  HFMA2 R12, -RZ, RZ, 0, 5.9604644775390625e-08 ;  /* 0x00000001ff0c7431 */ /* 0x000fe400000001ff */
[----:B------:R-:W-:Y:S01]  /*5c10*/  IMAD.MOV.U32 R8, RZ, RZ, 0x70 ;  /* 0x00000070ff087424 */ /* 0x000fe200078e00ff */
[----:B------:R3:W4:Y:S01]  /*5c20*/  LDC.64 R14, c[0x4][R2] ;  /* 0x01000000020e7b82 */ /* 0x0007220000000a00 */
[----:B------:R-:W2:Y:S01]  /*5c30*/  LDCU.64 UR6, c[0x4][0x88] ;  /* 0x01001100ff0677ac */ /* 0x000ea20008000a00 */
[----:B------:R-:W-:Y:S01]  /*5c40*/  IMAD.MOV.U32 R13, RZ, RZ, RZ ;  /* 0x000000ffff0d7224 */ /* 0x000fe200078e00ff */
[----:B------:R-:W2:Y:S01]  /*5c50*/  LDCU.64 UR4, c[0x4][0x8] ;  /* 0x01000100ff0477ac */ /* 0x000ea20008000a00 */
[----:B-1----:R-:W-:Y:S01]  /*5c60*/  MOV R5, UR9 ;  /* 0x0000000900057c02 */ /* 0x002fe20008000f00 */
[----:B------:R-:W-:Y:S01]  /*5c70*/  IMAD.U32 R4, RZ, RZ, UR8 ;  /* 0x00000008ff047e24 */ /* 0x000fe2000f8e00ff */
[----:B--2---:R-:W-:Y:S01]  /*5c80*/  MOV R7, UR7 ;  /* 0x0000000700077c02 */ /* 0x004fe20008000f00 */
[----:B------:R-:W-:Y:S01]  /*5c90*/  IMAD.U32 R6, RZ, RZ, UR6 ;  /* 0x00000006ff067e24 */ /* 0x000fe2000f8e00ff */
[----:B------:R-:W-:Y:S01]  /*5ca0*/  MOV R11, UR5 ;  /* 0x00000005000b7c02 */ /* 0x000fe20008000f00 */
[----:B------:R-:W-:Y:S02]  /*5cb0*/  IMAD.U32 R10, RZ, RZ, UR4 ;  /* 0x00000004ff0a7e24 */ /* 0x000fe4000f8e00ff */
[----:B------:R-:W-:Y:S07]  /*5cc0*/  LEPC R20, `(.L_x_94) ;  /* 0x000000001014794e */ /* 0x000fee0000000000 */
[----:B---345:R-:W-:Y:S05]  /*5cd0*/  CALL.ABS.NOINC R14 ;  /* 0x000000000e007343 */ /* 0x038fea0003c00000 */
.L_x_94:
[----:B------:R-:W1:Y:S01]  /*5ce0*/  LDCU.64 UR8, c[0x4][0x80] ;  /* 0x01001000ff0877ac */ /* 0x000e620008000a00 */
[----:B------:R-:W2:Y:S01]  /*5cf0*/  LDC.64 R2, c[0x4][R2] ;  /* 0x0100000002027b82 */ /* 0x000ea20000000a00 */
[----:B------:R-:W-:Y:S02]  /*5d00*/  HFMA2 R12, -RZ, RZ, 0, 5.9604644775390625e-08 ;  /* 0x00000001ff0c7431 */ /* 0x000fe400000001ff */
[----:B------:R-:W-:Y:S02]  /*5d10*/  IMAD.MOV.U32 R8, RZ, RZ, 0x70 ;  /* 0x00000070ff087424 */ /* 0x000fe400078e00ff */
[----:B------:R-:W-:Y:S01]  /*5d20*/  IMAD.MOV.U32 R13, RZ, RZ, RZ ;  /* 0x000000ffff0d7224 */ /* 0x000fe200078e00ff */
[----:B------:R-:W3:Y:S01]  /*5d30*/  LDCU.64 UR6, c[0x4][0x88] ;  /* 0x01001100ff0677ac */ /* 0x000ee20008000a00 */
[----:B------:R-:W4:Y:S01]  /*5d40*/  LDCU.64 UR4, c[0x4][0x8] ;  /* 0x01000100ff0477ac */ /* 0x000f220008000a00 */
[----:B-1----:R-:W-:Y:S02]  /*5d50*/  MOV R4, UR8 ;  /* 0x0000000800047c02 */ /* 0x002fe40008000f00 */
[----:B------:R-:W-:Y:S02]  /*5d60*/  MOV R5, UR9 ;  /* 0x0000000900057c02 */ /* 0x000fe40008000f00 */
[----:B---3--:R-:W-:Y:S01]  /*5d70*/  MOV R7, UR7 ;  /* 0x0000000700077c02 */ /* 0x008fe20008000f00 */
[----:B------:R-:W-:Y:S01]  /*5d80*/  IMAD.U32 R6, RZ, RZ, UR6 ;  /* 0x00000006ff067e24 */ /* 0x000fe2000f8e00ff */
[----:B----4-:R-:W-:Y:S01]  /*5d90*/  MOV R11, UR5 ;  /* 0x00000005000b7c02 */ /* 0x010fe20008000f00 */
[----:B------:R-:W-:Y:S02]  /*5da0*/  IMAD.U32 R10, RZ, RZ, UR4 ;  /* 0x00000004ff0a7e24 */ /* 0x000fe4000f8e00ff */
[----:B------:R-:W-:Y:S07]  /*5db0*/  LEPC R20, `(.L_x_93) ;  /* 0x000000001014794e */ /* 0x000fee0000000000 */
[----:B--2---:R-:W-:Y:S05]  /*5dc0*/  CALL.ABS.NOINC R2 ;  /* 0x0000000002007343 */ /* 0x004fea0003c00000 */
.L_x_93:
[----:B------:R-:W-:Y:S05]  /*5dd0*/  BSYNC.RECONVERGENT B6 ;  /* 0x0000000000067941 */ /* 0x000fea0003800200 */
.L_x_92:
[----:B------:R-:W-:Y:S02]  /*5de0*/  ISETP.NE.U32.AND P0, PT, RZ, UR56, PT ;  /* 0x00000038ff007c0c */ /* 0x000fe4000bf05070 */
[C---:B------:R-:W-:Y:S02]  /*5df0*/  ISETP.NE.U32.AND P1, PT, R82.reuse, RZ, PT ;  /* 0x000000ff5200720c */ /* 0x040fe40003f25070 */
[----:B------:R-:W-:Y:S02]  /*5e00*/  ISETP.NE.U32.AND P4, PT, R82, RZ, PT ;  /* 0x000000ff5200720c */ /* 0x000fe40003f85070 */
[----:B------:R-:W-:Y:S02]  /*5e10*/  ISETP.NE.AND.EX P0, PT, RZ, UR57, PT, P0 ;  /* 0x00000039ff007c0c */ /* 0x000fe4000bf05300 */
[C---:B------:R-:W-:Y:S02]  /*5e20*/  ISETP.NE.AND.EX P1, PT, R83.reuse, RZ, PT, P1 ;  /* 0x000000ff5300720c */ /* 0x040fe40003f25310 */
[----:B------:R-:W-:Y:S02]  /*5e30*/  ISETP.NE.AND.EX P4, PT, R83, RZ, P0, P4 ;  /* 0x000000ff5300720c */ /* 0x000fe40000785340 */
[----:B------:R-:W-:Y:S02]  /*5e40*/  ISETP.NE.U32.AND P5, PT, R78, RZ, PT ;  /* 0x000000ff4e00720c */ /* 0x000fe40003fa5070 */
[----:B------:R-:W-:Y:S02]  /*5e50*/  ISETP.NE.U32.AND P3, PT, RZ, UR56, PT ;  /* 0x00000038ff007c0c */ /* 0x000fe4000bf65070 */
[----:B------:R-:W-:Y:S02]  /*5e60*/  PLOP3.LUT P2, PT, PT, PT, PT, 0x8, 0x80 ;  /* 0x000000000080781c */ /* 0x000fe40003f4e170 */
[----:B------:R-:W-:Y:S02]  /*5e70*/  ISETP.NE.AND.EX P5, PT, R79, RZ, PT, P5 ;  /* 0x000000ff4f00720c */ /* 0x000fe40003fa5350 */
[----:B------:R-:W-:Y:S03]  /*5e80*/  ISETP.NE.AND.EX P3, PT, RZ, UR57, PT, P3 ;  /* 0x00000039ff007c0c */ /* 0x000fe6000bf65330 */
[----:B------:R-:W-:Y:S01]  /*5e90*/  @!P4 PLOP3.LUT P2, PT, P1, PT, PT, 0x80, 0x8 ;  /* 0x000000000008c81c */ /* 0x000fe20000f4f070 */
[----:B------:R-:W-:Y:S01]  /*5ea0*/  @!UPT UIADD3 URZ, UPT, UPT, URZ, URZ, URZ ;  /* 0x000000fffffff290 */ /* 0x000fe2000fffe0ff */
[----:B------:R-:W-:Y:S11]  /*5eb0*/  @!P1 BRA `(.L_x_95) ;  /* 0x0000000000309947 */ /* 0x000ff60003800000 */
[----:B------:R-:W-:Y:S01]  /*5ec0*/  ISETP.NE.U32.AND P0, PT, R80, RZ, PT ;  /* 0x000000ff5000720c */ /* 0x000fe20003f05070 */
[----:B------:R-:W1:Y:S01]  /*5ed0*/  LDCU.64 UR4, c[0x0][0x358] ;  /* 0x00006b00ff0477ac */ /* 0x000e620008000a00 */
[----:B------:R-:W-:Y:S02]  /*5ee0*/  IMAD.MOV.U32 R85, RZ, RZ, 0x1 ;  /* 0x00000001ff557424 */ /* 0x000fe400078e00ff */
[----:B------:R-:W-:Y:S11]  /*5ef0*/  ISETP.NE.AND.EX P0, PT, R81, RZ, PT, P0 ;  /* 0x000000ff5100720c */ /* 0x000ff60003f05300 */
[----:B------:R-:W-:Y:S02]  /*5f00*/  @!UPT UIADD3 URZ, UPT, UPT, URZ, URZ, URZ ;  /* 0x000000fffffff290 */ /* 0x000fe4000fffe0ff */
[----:B------:R-:W3:Y:S01]  /*5f10*/  @P0 LDC.64 R2, c[0x0][0x888] ;  /* 0x00022200ff020b82 */ /* 0x000ee20000000a00 */
[----:B--2---:R-:W-:Y:S04]  /*5f20*/  @P0 IMAD R0, R82, UR36, RZ ;  /* 0x0000002452000c24 */ /* 0x004fe8000f8e02ff */
[----:B---3--:R-:W-:Y:S04]  /*5f30*/  @P0 IMAD.WIDE R2, R0, 0x4, R2 ;  /* 0x0000000400020825 */ /* 0x008fe800078e0202 */
[----:B------:R-:W-:Y:S01]  /*5f40*/  HFMA2 R0, -RZ, RZ, 0, 5.9604644775390625e-08 ;  /* 0x00000001ff007431 */ /* 0x000fe200000001ff */
[----:B-1---5:R1:W5:Y:S04]  /*5f50*/  @P0 LDG.E R41, desc[UR4][R2.64] ;  /* 0x0000000402290981 */ /* 0x022368000c1e1900 */
[----:B------:R-:W-:Y:S01]  /*5f60*/  @!P0 PRMT R85, R0, 0x7610, R85 ;  /* 0x0000761000558816 */ /* 0x000fe20000000055 */
[----:B-1----:R-:W3:Y:S06]  /*5f70*/  @!P0 LDC R41, c[0x0][0x880] ;  /* 0x00022000ff298b82 */ /* 0x002eec0000000800 */
.L_x_95:
[----:B------:R-:W-:Y:S05]  /*5f80*/  @!P5 BRA `(.L_x_96) ;  /* 0x000000000024d947 */ /* 0x000fea0003800000 */
[----:B------:R-:W-:Y:S01]  /*5f90*/  ISETP.NE.U32.AND P0, PT, R76, RZ, PT ;  /* 0x000000ff4c00720c */ /* 0x000fe20003f05070 */
[----:B------:R-:W1:Y:S03]  /*5fa0*/  LDCU.64 UR4, c[0x0][0x358] ;  /* 0x00006b00ff0477ac */ /* 0x000e660008000a00 */
[----:B------:R-:W-:Y:S11]  /*5fb0*/  ISETP.NE.AND.EX P0, PT, R77, RZ, PT, P0 ;  /* 0x000000ff4d00720c */ /* 0x000ff60003f05300 */
[----:B------:R-:W-:Y:S02]  /*5fc0*/  @!UPT UIADD3 URZ, UPT, UPT, URZ, URZ, URZ ;  /* 0x000000fffffff290 */ /* 0x000fe4000fffe0ff */
[----:B------:R-:W4:Y:S01]  /*5fd0*/  @P0 LDC.64 R2, c[0x0][0x8a8] ;  /* 0x00022a00ff020b82 */ /* 0x000f220000000a00 */
[----:B--2---:R-:W-:Y:S04]  /*5fe0*/  @P0 IMAD R0, R78, UR36, RZ ;  /* 0x000000244e000c24 */ /* 0x004fe8000f8e02ff */
[----:B----4-:R-:W-:Y:S05]  /*5ff0*/  @P0 IMAD.WIDE R2, R0, 0x4, R2 ;  /* 0x0000000400020825 */ /* 0x010fea00078e0202 */
[----:B-1---5:R1:W5:Y:S02]  /*6000*/  @P0 LDG.E R38, desc[UR4][R2.64] ;  /* 0x0000000402260981 */ /* 0x022364000c1e1900 */
[----:B-1----:R-:W4:Y:S02]  /*6010*/  @!P0 LDC R38, c[0x0][0x8a0] ;  /* 0x00022800ff268b82 */ /* 0x002f240000000800 */
.L_x_96:
[----:B---3-5:R-:W-:Y:S01]  /*6020*/  FSETP.NEU.AND P0, PT, R41, RZ, PT ;  /* 0x000000ff2900720b */ /* 0x028fe20003f0d000 */
[----:B------:R-:W-:Y:S01]  /*6030*/  IMAD.SHL.U32 R47, R84, 0x2, RZ ;  /* 0x00000002542f7824 */ /* 0x000fe200078e00ff */
[----:B------:R-:W-:Y:S01]  /*6040*/  SEL R4, RZ, 0xffffffff, P3 ;  /* 0xffffffffff047807 */ /* 0x000fe20001800000 */
[----:B------:R-:W-:Y:S01]  /*6050*/  BSSY B1, `(.L_x_97) ;  /* 0x0000043000017945 */ /* 0x000fe20003800000 */
[----:B------:R-:W-:Y:S01]  /*6060*/  @!P4 LOP3.LUT P3, RZ, R85, 0xff, RZ, 0xc0, !PT ;  /* 0x000000ff55ffc812 */ /* 0x000fe2000786c0ff */
[----:B------:R-:W-:Y:S01]  /*6070*/  VIADD R100, R47, UR44 ;  /* 0x0000002c2f647c36 */ /* 0x000fe20008000000 */
[----:B------:R-:W-:Y:S01]  /*6080*/  @!P4 SEL R3, RZ, 0xffffffff, P0 ;  /* 0xffffffffff03c807 */ /* 0x000fe20000000000 */
[----:B------:R-:W-:Y:S01]  /*6090*/  IMAD.MOV.U32 R60, RZ, RZ, 0x1 ;  /* 0x00000001ff3c7424 */ /* 0x000fe200078e00ff */
[----:B------:R-:W-:Y:S01]  /*60a0*/  LOP3.LUT R94, R94, 0x1, RZ, 0x3c, !PT ;  /* 0x000000015e5e7812 */ /* 0x000fe200078e3cff */
[----:B------:R-:W-:Y:S01]  /*60b0*/  IMAD.MOV.U32 R46, RZ, RZ, RZ ;  /* 0x000000ffff2e7224 */ /* 0x000fe200078e00ff */
[----:B------:R-:W-:Y:S02]  /*60c0*/  @P2 SEL R3, R4, R3, !P3 ;  /* 0x0000000304032207 */ /* 0x000fe40005800000 */
[----:B------:R-:W-:Y:S02]  /*60d0*/  CS2R R74, SRZ ;  /* 0x00000000004a7805 */ /* 0x000fe4000001ff00 */
[C---:B------:R-:W-:Y:S02]  /*60e0*/  LEA R101, R36.reuse, UR44, 0x3 ;  /* 0x0000002c24657c11 */ /* 0x040fe4000f8e18ff */
[----:B------:R-:W-:Y:S02]  /*60f0*/  CS2R R72, SRZ ;  /* 0x0000000000487805 */ /* 0x000fe4000001ff00 */
[----:B------:R-:W-:Y:S02]  /*6100*/  @!P4 LOP3.LUT R3, R3, 0x1, RZ, 0xc0, !PT ;  /* 0x000000010303c812 */ /* 0x000fe400078ec0ff */
[----:B------:R-:W-:Y:S02]  /*6110*/  CS2R R66, SRZ ;  /* 0x0000000000427805 */ /* 0x000fe4000001ff00 */
[----:B------:R-:W-:Y:S02]  /*6120*/  SHF.L.U32 R2, R93, 0x1f, RZ ;  /* 0x0000001f5d027819 */ /* 0x000fe400000006ff */
[----:B------:R-:W-:Y:S02]  /*6130*/  CS2R R64, SRZ ;  /* 0x0000000000407805 */ /* 0x000fe4000001ff00 */
[----:B------:R-:W-:Y:S02]  /*6140*/  ISETP.NE.U32.OR P6, PT, R3, 0x1, P4 ;  /* 0x000000010300780c */ /* 0x000fe400027c5470 */
[----:B------:R-:W-:Y:S02]  /*6150*/  CS2R R58, SRZ ;  /* 0x00000000003a7805 */ /* 0x000fe4000001ff00 */
[----:B------:R-:W-:Y:S02]  /*6160*/  LEA.HI R39, R36, R36, RZ, 0x1 ;  /* 0x0000002424277211 */ /* 0x000fe400078f08ff */
[----:B------:R-:W-:Y:S02]  /*6170*/  CS2R R56, SRZ ;  /* 0x0000000000387805 */ /* 0x000fe4000001ff00 */
[----:B------:R-:W-:Y:S02]  /*6180*/  LOP3.LUT P4, R90, R85, 0xff, RZ, 0xc0, !PT ;  /* 0x000000ff555a7812 */ /* 0x000fe4000788c0ff */
[----:B------:R-:W-:Y:S02]  /*6190*/  CS2R R50, SRZ ;  /* 0x0000000000327805 */ /* 0x000fe4000001ff00 */
[----:B------:R-:W-:Y:S01]  /*61a0*/  SEL R3, RZ, 0xffffffff, P0 ;  /* 0xffffffffff037807 */ /* 0x000fe20000000000 */
[C---:B--2---:R-:W-:Y:S01]  /*61b0*/  IMAD.SHL.U32 R0, R39.reuse, 0x80, RZ ;  /* 0x0000008027007824 */ /* 0x044fe200078e00ff */
[----:B------:R-:W-:Y:S02]  /*61c0*/  LOP3.LUT R39, R39, 0xffe, RZ, 0xc0, !PT ;  /* 0x00000ffe27277812 */ /* 0x000fe400078ec0ff */
[----:B------:R-:W-:Y:S02]  /*61d0*/  CS2R R48, SRZ ;  /* 0x0000000000307805 */ /* 0x000fe4000001ff00 */
[----:B------:R-:W-:Y:S01]  /*61e0*/  @P1 SEL R3, R4, R3, !P4 ;  /* 0x0000000304031207 */ /* 0x000fe20006000000 */
[----:B------:R-:W-:Y:S01]  /*61f0*/  VIADD R63, R100, 0x400 ;  /* 0x00000400643f7836 */ /* 0x000fe20000000000 */
[----:B------:R-:W-:Y:S01]  /*6200*/  LOP3.LUT R0, R0, 0xffffff00, RZ, 0xc0, !PT ;  /* 0xffffff0000007812 */ /* 0x000fe200078ec0ff */
[----:B------:R-:W-:Y:S01]  /*6210*/  IMAD.IADD R39, R36, 0x1, -R39 ;  /* 0x0000000124277824 */ /* 0x000fe200078e0a27 */
[----:B------:R-:W-:Y:S01]  /*6220*/  @P6 SHF.L.U32 R5, R94, 0x1f, RZ ;  /* 0x0000001f5e056819 */ /* 0x000fe200000006ff */
[----:B------:R-:W-:Y:S01]  /*6230*/  IMAD.IADD R99, R95, 0x1, R100 ;  /* 0x000000015f637824 */ /* 0x000fe200078e0264 */
[----:B------:R-:W-:Y:S01]  /*6240*/  LOP3.LUT R3, R3, 0x1, RZ, 0xc0, !PT ;  /* 0x0000000103037812 */ /* 0x000fe200078ec0ff */
[----:B------:R-:W-:Y:S01]  /*6250*/  IMAD.IADD R0, R37, 0x1, R0 ;  /* 0x0000000125007824 */ /* 0x000fe200078e0200 */
[----:B------:R-:W1:Y:S01]  /*6260*/  @P6 SYNCS.PHASECHK.TRANS64.TRYWAIT P3, [UR44+0x40], R5 ;  /* 0x00004005ff0065a7 */ /* 0x000e62000806112c */
[----:B------:R-:W-:Y:S02]  /*6270*/  P2R R98, PR, RZ, 0x40 ;  /* 0x00000040ff627803 */ /* 0x000fe40000000000 */
[----:B------:R-:W-:Y:S01]  /*6280*/  ISETP.NE.U32.AND P5, PT, R3, 0x1, PT ;  /* 0x000000010300780c */ /* 0x000fe20003fa5070 */
[----:B------:R-:W-:Y:S03]  /*6290*/  IMAD R39, R39, 0x100000, R0 ;  /* 0x0010000027277824 */ /* 0x000fe600078e0200 */
[----:B------:R-:W-:Y:S01]  /*62a0*/  P2R R61, PR, RZ, 0x20 ;  /* 0x00000020ff3d7803 */ /* 0x000fe20000000000 */
[----:B------:R2:W3:Y:S01]  /*62b0*/  SYNCS.PHASECHK.TRANS64.TRYWAIT P2, [R101+URZ+0xb0], R2 ;  /* 0x0000b002650075a7 */ /* 0x0004e200080411ff */
[----:B-1----:R-:W-:Y:S01]  /*62c0*/  @P6 SEL R60, RZ, 0x1, !P3 ;  /* 0x00000001ff3c6807 */ /* 0x002fe20005800000 */
[----:B--2---:R-:W-:Y:S06]  /*62d0*/  @!P6 BRA `(.L_x_98) ;  /* 0x000000000068e947 */ /* 0x004fec0003800000 */
[----:B------:R-:W-:Y:S01]  /*62e0*/  @P5 IMAD R0, R96, 0x2, R63 ;  /* 0x0000000260005824 */ /* 0x000fe200078e023f */
[----:B------:R-:W-:Y:S01]  /*62f0*/  ISETP.NE.AND P0, PT, R60, RZ, PT ;  /* 0x000000ff3c00720c */ /* 0x000fe20003f05270 */
[----:B------:R-:W-:Y:S01]  /*6300*/  @P5 IMAD R4, R96, 0x2, R100 ;  /* 0x0000000260045824 */ /* 0x000fe200078e0264 */
[----:B------:R-:W-:Y:S01]  /*6310*/  BSSY B0, `(.L_x_99) ;  /* 0x000000e000007945 */ /* 0x000fe20003800000 */
[----:B------:R-:W-:Y:S01]  /*6320*/  IMAD.MOV.U32 R74, RZ, RZ, RZ ;  /* 0x000000ffff4a7224 */ /* 0x000fe200078e00ff */
[----:B------:R-:W-:Y:S01]  /*6330*/  CS2R R66, SRZ ;  /* 0x0000000000427805 */ /* 0x000fe2000001ff00 */
[----:B------:R-:W-:Y:S01]  /*6340*/  @P5 IMAD.IADD R5, R95, 0x1, R0 ;  /* 0x000000015f055824 */ /* 0x000fe200078e0200 */
[----:B------:R-:W-:Y:S02]  /*6350*/  CS2R R64, SRZ ;  /* 0x0000000000407805 */ /* 0x000fe4000001ff00 */
[----:B------:R-:W-:Y:S02]  /*6360*/  CS2R R72, SRZ ;  /* 0x0000000000487805 */ /* 0x000fe4000001ff00 */
[----:B------:R-:W-:Y:S02]  /*6370*/  CS2R R50, SRZ ;  /* 0x0000000000327805 */ /* 0x000fe4000001ff00 */
[----:B------:R-:W-:Y:S02]  /*6380*/  CS2R R48, SRZ ;  /* 0x0000000000307805 */ /* 0x000fe4000001ff00 */
[----:B------:R-:W-:Y:S02]  /*6390*/  CS2R R58, SRZ ;  /* 0x00000000003a7805 */ /* 0x000fe4000001ff00 */
[----:B------:R-:W-:Y:S01]  /*63a0*/  CS2R R56, SRZ ;  /* 0x0000000000387805 */ /* 0x000fe2000001ff00 */
[----:B------:R-:W-:Y:S06]  /*63b0*/  @P0 BRA `(.L_x_100) ;  /* 0x00000000000c0947 */ /* 0x000fec0003800000 */
[----:B------:R-:W-:Y:S04]  /*63c0*/  SHF.L.U32 R3, R94, 0x1f, RZ ;  /* 0x0000001f5e037819 */ /* 0x000fe800000006ff */
[----:B------:R-:W1:Y:S02]  /*63d0*/  SYNCS.PHASECHK.TRANS64.TRYWAIT P0, [UR44+0x40], R3 ;  /* 0x00004003ff0075a7 */ /* 0x000e64000800112c */
[----:B-1----:R-:W-:Y:S05]  /*63e0*/  @!P0 BRA `(.L_x_101) ;  /* 0x0000003c00908947 */ /* 0x002fea0003800000 */
.L_x_100:
[----:B------:R-:W-:Y:S05]  /*63f0*/  BSYNC B0 ;  /* 0x0000000000007941 */ /* 0x000fea0003800000 */
.L_x_99:
[----:B------:R-:W-:Y:S01]  /*6400*/  ISETP.NE.AND P0, PT, R61, RZ, PT ;  /* 0x000000ff3d00720c */ /* 0x000fe20003f05270 */
[----:B------:R-:W-:Y:S11]  /*6410*/  HFMA2 R46, -RZ, RZ, 0, 5.9604644775390625e-08 ;  /* 0x00000001ff2e7431 */ /* 0x000ff600000001ff */
[----:B------:R-:W-:Y:S01]  /*6420*/  @!UPT UIADD3 URZ, UPT, UPT, URZ, URZ, URZ ;  /* 0x000000fffffff290 */ /* 0x000fe2000fffe0ff */
[----:B------:R-:W-:Y:S05]  /*6430*/  @P0 WARPSYNC.ALL ;  /* 0x0000000000000948 */ /* 0x000fea0003800000 */
[----:B------:R2:W1:Y:S04]  /*6440*/  @P0 LDSM.16.M88.4 R64, [R4+0x400] ;  /* 0x000400000440083b */ /* 0x0004680000000200 */
[----:B------:R2:W1:Y:S04]  /*6450*/  @P0 LDSM.16.M88.4 R72, [R5] ;  /* 0x000000000548083b */ /* 0x0004680000000200 */
[----:B------:R2:W1:Y:S04]  /*6460*/  @P0 LDSM.16.M88.4 R48, [R47+UR44+0x400] ;  /* 0x0004002c2f30083b */ /* 0x0004680008000200 */
[----:B------:R2:W1:Y:S02]  /*6470*/  @P0 LDSM.16.M88.4 R56, [R99+0x400] ;  /* 0x000400006338083b */ /* 0x0004640000000200 */
.L_x_98:
[----:B------:R-:W-:Y:S05]  /*6480*/  BSYNC B1 ;  /* 0x0000000000017941 */ /* 0x000fea0003800000 */
.L_x_97:
[----:B-1----:R-:W-:Y:S04]  /*6490*/  SHF.R.U32.HI R3, RZ, 0x15, R39 ;  /* 0x00000015ff037819 */ /* 0x002fe80000011627 */
[----:B------:R-:W-:Y:S01]  /*64a0*/  LOP3.LUT P0, RZ, R3, 0x3, R86, 0x48, !PT ;  /* 0x0000000303ff7812 */ /* 0x000fe20007804856 */
[----:B------:R-:W-:Y:S01]  /*64b0*/  @!UPT UIADD3 URZ, UPT, UPT, URZ, URZ, URZ ;  /* 0x000000fffffff290 */ /* 0x000fe2000fffe0ff */
[----:B---3--:R-:W-:Y:S11]  /*64c0*/  @P2 BRA `(.L_x_102) ;  /* 0x0000000000082947 */ /* 0x008ff60003800000 */
[----:B------:R-:W1:Y:S02]  /*64d0*/  SYNCS.PHASECHK.TRANS64.TRYWAIT P1, [R101+URZ+0xb0], R2 ;  /* 0x0000b002650075a7 */ /* 0x000e6400080211ff */
[----:B-1----:R-:W-:Y:S05]  /*64e0*/  @!P1 BRA `(.L_x_103) ;  /* 0x0000003c00689947 */ /* 0x002fea0003800000 */
.L_x_102:
[----:B------:R-:W-:Y:S05]  /*64f0*/  @!P0 BRA `(.L_x_104) ;  /* 0x0000000000408947 */ /* 0x000fea0003800000 */
[----:B------:R-:W2:Y:S01]  /*6500*/  LDCU.64 UR8, c[0x4][0x70] ;  /* 0x01000e00ff0877ac */ /* 0x000ea20008000a00 */
[----:B------:R-:W-:Y:S01]  /*6510*/  MOV R3, 0x0 ;  /* 0x0000000000037802 */ /* 0x000fe20000000f00 */
[----:B------:R-:W-:Y:S02]  /*6520*/  HFMA2 R12, -RZ, RZ, 0, 5.9604644775390625e-08 ;  /* 0x00000001ff0c7431 */ /* 0x000fe400000001ff */
[----:B------:R-:W-:Y:S02]  /*6530*/  IMAD.MOV.U32 R8, RZ, RZ, 0x192 ;  /* 0x00000192ff087424 */ /* 0x000fe400078e00ff */
[----:B------:R-:W-:Y:S01]  /*6540*/  IMAD.MOV.U32 R13, RZ, RZ, RZ ;  /* 0x000000ffff0d7224 */ /* 0x000fe200078e00ff */
[----:B------:R-:W3:Y:S01]  /*6550*/  LDCU.64 UR6, c[0x4][0x78] ;  /* 0x01000f00ff0677ac */ /* 0x000ee20008000a00 */
[----:B-1----:R-:W1:Y:S01]  /*6560*/  LDC.64 R2, c[0x4][R3] ;  /* 0x0100000003027b82 */ /* 0x002e620000000a00 */
[----:B------:R-:W5:Y:S01]  /*6570*/  LDCU.64 UR4, c[0x4][0x10] ;  /* 0x01000200ff0477ac */ /* 0x000f620008000a00 */
[----:B--2---:R-:W-:Y:S01]  /*6580*/  MOV R5, UR9 ;  /* 0x0000000900057c02 */ /* 0x004fe20008000f00 */
[----:B------:R-:W-:Y:S01]  /*6590*/  IMAD.U32 R4, RZ, RZ, UR8 ;  /* 0x00000008ff047e24 */ /* 0x000fe2000f8e00ff */
[----:B---3--:R-:W-:Y:S01]  /*65a0*/  MOV R7, UR7 ;  /* 0x0000000700077c02 */ /* 0x008fe20008000f00 */
[----:B------:R-:W-:Y:S01]  /*65b0*/  IMAD.U32 R6, RZ, RZ, UR6 ;  /* 0x00000006ff067e24 */ /* 0x000fe2000f8e00ff */
[----:B-----5:R-:W-:Y:S01]  /*65c0*/  MOV R11, UR5 ;  /* 0x00000005000b7c02 */ /* 0x020fe20008000f00 */
[----:B------:R-:W-:Y:S02]  /*65d0*/  IMAD.U32 R10, RZ, RZ, UR4 ;  /* 0x00000004ff0a7e24 */ /* 0x000fe4000f8e00ff */
[----:B------:R-:W-:Y:S07]  /*65e0*/  LEPC R20, `(.L_x_104) ;  /* 0x000000001014794e */ /* 0x000fee0000000000 */
[----:B-1--4-:R-:W-:Y:S05]  /*65f0*/  CALL.ABS.NOINC R2 ;  /* 0x0000000002007343 */ /* 0x012fea0003c00000 */
.L_x_104:
[C---:B------:R-:W-:Y:S01]  /*6600*/  SHF.L.U32 R40, R48.reuse, 0x10, RZ ;  /* 0x0000001030287819 */ /* 0x040fe200000006ff */
[----:B------:R-:W-:Y:S05]  /*6610*/  WARPSYNC.ALL ;  /* 0x0000000000007948 */ /* 0x000fea0003800000 */
[----:B------:R-:W-:Y:S01]  /*6620*/  R2UR UR4, R39 ;  /* 0x00000000270472ca */ /* 0x000fe200000e0000 */
[----:B------:R-:W-:Y:S01]  /*6630*/  BSSY.RECONVERGENT B0, `(.L_x_105) ;  /* 0x000008b000007945 */ /* 0x000fe20003800200 */
[----:B------:R-:W-:Y:S02]  /*6640*/  LOP3.LUT R43, R48, 0xffff0000, RZ, 0xc0, !PT ;  /* 0xffff0000302b7812 */ /* 0x000fe400078ec0ff */
[----:B------:R-:W-:Y:S02]  /*6650*/  SHF.L.U32 R42, R49, 0x10, RZ ;  /* 0x00000010312a7819 */ /* 0x000fe400000006ff */
[----:B------:R-:W-:Y:S02]  /*6660*/  SHF.L.U32 R45, R51, 0x10, RZ ;  /* 0x00000010332d7819 */ /* 0x000fe400000006ff */
[----:B------:R-:W-:Y:S02]  /*6670*/  SHF.L.U32 R62, R96, 0x1, RZ ;  /* 0x00000001603e7819 */ /* 0x000fe400000006ff */
[----:B------:R-:W-:Y:S02]  /*6680*/  ISETP.NE.AND P0, PT, R97, RZ, PT ;  /* 0x000000ff6100720c */ /* 0x000fe40003f05270 */
[----:B------:R-:W-:Y:S01]  /*6690*/  IADD3 R102, PT, PT, R63, R62, RZ ;  /* 0x0000003e3f667210 */ /* 0x000fe20007ffe0ff */
[----:B--2---:R-:W4:Y:S03]  /*66a0*/  LDTM.16dp256bit.x8 R4, tmem[UR4] ;  /* 0x00000004000479ee */ /* 0x004f2600081a0000 */
[----:B------:R-:W-:Y:S01]  /*66b0*/  IADD3 R103, PT, PT, R95, R102, RZ ;  /* 0x000000665f677210 */ /* 0x000fe20007ffe0ff */
[C---:B----4-:R-:W-:Y:S01]  /*66c0*/  FMUL R0, R38.reuse, R4 ;  /* 0x0000000426007220 */ /* 0x050fe20000400000 */
[C---:B-1----:R-:W-:Y:S01]  /*66d0*/  FMUL R2, R38.reuse, R5 ;  /* 0x0000000526027220 */ /* 0x042fe20000400000 */
[C---:B------:R-:W-:Y:S01]  /*66e0*/  FMUL R3, R38.reuse, R6 ;  /* 0x0000000626037220 */ /* 0x040fe20000400000 */
[----:B------:R-:W-:Y:S01]  /*66f0*/  FMUL R7, R38, R7 ;  /* 0x0000000726077220 */ /* 0x000fe20000400000 */
[----:B------:R-:W-:Y:S01]  /*6700*/  FFMA R0, R41, R40, R0 ;  /* 0x0000002829007223 */ /* 0x000fe20000000000 */
[----:B------:R-:W-:Y:S01]  /*6710*/  LOP3.LUT R40, R49, 0xffff0000, RZ, 0xc0, !PT ;  /* 0xffff000031287812 */ /* 0x000fe200078ec0ff */
[C---:B------:R-:W-:Y:S01]  /*6720*/  FFMA R2, R41.reuse, R43, R2 ;  /* 0x0000002b29027223 */ /* 0x040fe20000000002 */
[C---:B------:R-:W-:Y:S01]  /*6730*/  SHF.L.U32 R43, R50.reuse, 0x10, RZ ;  /* 0x00000010322b7819 */ /* 0x040fe200000006ff */
[C---:B------:R-:W-:Y:S01]  /*6740*/  FFMA R3, R41.reuse, R42, R3 ;  /* 0x0000002a29037223 */ /* 0x040fe20000000003 */
[----:B------:R-:W-:Y:S01]  /*6750*/  LOP3.LUT R42, R50, 0xffff0000, RZ, 0xc0, !PT ;  /* 0xffff0000322a7812 */ /* 0x000fe200078ec0ff */
[----:B------:R-:W-:Y:S01]  /*6760*/  FMUL R4, R38, R8 ;  /* 0x0000000826047220 */ /* 0x000fe20000400000 */
[----:B------:R-:W-:Y:S01]  /*6770*/  F2FP.BF16.F32.PACK_AB R52, R2, R0 ;  /* 0x000000000234723e */ /* 0x000fe200000010ff */
[----:B------:R-:W-:Y:S01]  /*6780*/  FFMA R7, R41, R40, R7 ;  /* 0x0000002829077223 */ /* 0x000fe20000000007 */
[----:B------:R-:W-:Y:S01]  /*6790*/  LOP3.LUT R40, R51, 0xffff0000, RZ, 0xc0, !PT ;  /* 0xffff000033287812 */ /* 0x000fe200078ec0ff */
[C---:B------:R-:W-:Y:S01]  /*67a0*/  FMUL R5, R38.reuse, R9 ;  /* 0x0000000926057220 */ /* 0x040fe20000400000 */
[C---:B------:R-:W-:Y:S01]  /*67b0*/  FMUL R6, R38.reuse, R10 ;  /* 0x0000000a26067220 */ /* 0x040fe20000400000 */
[----:B------:R-:W-:Y:S01]  /*67c0*/  FMUL R11, R38, R11 ;  /* 0x0000000b260b7220 */ /* 0x000fe20000400000 */
[----:B------:R-:W-:Y:S01]  /*67d0*/  F2FP.BF16.F32.PACK_AB R53, R7, R3 ;  /* 0x000000030735723e */ /* 0x000fe200000010ff */
[C---:B------:R-:W-:Y:S01]  /*67e0*/  FFMA R4, R41.reuse, R43, R4 ;  /* 0x0000002b29047223 */ /* 0x040fe20000000004 */
[C---:B------:R-:W-:Y:S01]  /*67f0*/  SHF.L.U32 R43, R56.reuse, 0x10, RZ ;  /* 0x00000010382b7819 */ /* 0x040fe200000006ff */
[----:B------:R-:W-:Y:S01]  /*6800*/  FFMA R5, R41, R42, R5 ;  /* 0x0000002a29057223 */ /* 0x000fe20000000005 */
[----:B------:R-:W-:Y:S01]  /*6810*/  LOP3.LUT R42, R57, 0xffff0000, RZ, 0xc0, !PT ;  /* 0xffff0000392a7812 */ /* 0x000fe200078ec0ff */
[----:B------:R-:W-:Y:S01]  /*6820*/  FFMA R6, R41, R45, R6 ;  /* 0x0000002d29067223 */ /* 0x000fe20000000006 */
[----:B------:R-:W-:Y:S01]  /*6830*/  SHF.L.U32 R45, R57, 0x10, RZ ;  /* 0x00000010392d7819 */ /* 0x000fe200000006ff */
[----:B------:R-:W-:Y:S01]  /*6840*/  FFMA R11, R41, R40, R11 ;  /* 0x00000028290b7223 */ /* 0x000fe2000000000b */
[----:B------:R-:W-:Y:S01]  /*6850*/  LOP3.LUT R40, R56, 0xffff0000, RZ, 0xc0, !PT ;  /* 0xffff000038287812 */ /* 0x000fe200078ec0ff */
[C---:B------:R-:W-:Y:S01]  /*6860*/  FMUL R8, R38.reuse, R12 ;  /* 0x0000000c26087220 */ /* 0x040fe20000400000 */
[----:B------:R-:W-:Y:S01]  /*6870*/  F2FP.BF16.F32.PACK_AB R54, R5, R4 ;  /* 0x000000040536723e */ /* 0x000fe200000010ff */
[C---:B------:R-:W-:Y:S01]  /*6880*/  FMUL R9, R38.reuse, R13 ;  /* 0x0000000d26097220 */ /* 0x040fe20000400000 */
[----:B------:R-:W-:Y:S01]  /*6890*/  F2FP.BF16.F32.PACK_AB R55, R11, R6 ;  /* 0x000000060b37723e */ /* 0x000fe200000010ff */
[C---:B------:R-:W-:Y:S01]  /*68a0*/  FMUL R10, R38.reuse, R14 ;  /* 0x0000000e260a7220 */ /* 0x040fe20000400000 */
[----:B------:R-:W-:Y:S01]  /*68b0*/  FMUL R15, R38, R15 ;  /* 0x0000000f260f7220 */ /* 0x000fe20000400000 */
[----:B------:R-:W-:Y:S01]  /*68c0*/  FFMA R8, R41, R43, R8 ;  /* 0x0000002b29087223 */ /* 0x000fe20000000008 */
[----:B------:R-:W-:Y:S01]  /*68d0*/  SHF.L.U32 R43, R59, 0x10, RZ ;  /* 0x000000103b2b7819 */ /* 0x000fe200000006ff */
[C---:B------:R-:W-:Y:S01]  /*68e0*/  FFMA R9, R41.reuse, R40, R9 ;  /* 0x0000002829097223 */ /* 0x040fe20000000009 */
[C---:B------:R-:W-:Y:S01]  /*68f0*/  SHF.L.U32 R40, R58.reuse, 0x10, RZ ;  /* 0x000000103a287819 */ /* 0x040fe200000006ff */
        /* <DEDUP_REMOVED lines=8> */
[----:B------:R-:W-:Y:S01]  /*6980*/  FMUL R14, R38, R18 ;  /* 0x00000012260e7220 */ /* 0x000fe20000400000 */
[----:B------:R-:W-:Y:S01]  /*6990*/  FFMA R12, R41, R40, R12 ;  /* 0x00000028290c7223 */ /* 0x000fe2000000000c */
[----:B------:R-:W-:Y:S01]  /*69a0*/  LOP3.LUT R40, R59, 0xffff0000, RZ, 0xc0, !PT ;  /* 0xffff00003b287812 */ /* 0x000fe200078ec0ff */
[C---:B------:R-:W-:Y:S01]  /*69b0*/  FFMA R13, R41.reuse, R42, R13 ;  /* 0x0000002a290d7223 */ /* 0x040fe2000000000d */
[----:B------:R-:W-:Y:S01]  /*69c0*/  LOP3.LUT R42, R64, 0xffff0000, RZ, 0xc0, !PT ;  /* 0xffff0000402a7812 */ /* 0x000fe200078ec0ff */
[----:B------:R-:W-:Y:S01]  /*69d0*/  FMUL R19, R38, R19 ;  /* 0x0000001326137220 */ /* 0x000fe20000400000 */
[----:B------:R-:W-:Y:S01]  /*69e0*/  FFMA R14, R41, R43, R14 ;  /* 0x0000002b290e7223 */ /* 0x000fe2000000000e */
[----:B------:R-:W-:Y:S01]  /*69f0*/  SHF.L.U32 R43, R64, 0x10, RZ ;  /* 0x00000010402b7819 */ /* 0x000fe200000006ff */
[C---:B------:R-:W-:Y:S01]  /*6a00*/  FMUL R16, R38.reuse, R20 ;  /* 0x0000001426107220 */ /* 0x040fe20000400000 */
        /* <DEDUP_REMOVED lines=19> */
[----:B------:R1:W-:Y:S01]  /*6b40*/  STSM.16.M88.4 [R100+0x400], R52 ;  /* 0x0004003464007844 */ /* 0x0003e20000000200 */
[C---:B------:R-:W-:Y:S01]  /*6b50*/  FMUL R22, R38.reuse, R26 ;  /* 0x0000001a26167220 */ /* 0x040fe20000400000 */
[----:B------:R-:W-:Y:S01]  /*6b60*/  FMUL R27, R38, R27 ;  /* 0x0000001b261b7220 */ /* 0x000fe20000400000 */
[----:B------:R-:W-:Y:S01]  /*6b70*/  FFMA R20, R41, R43, R20 ;  /* 0x0000002b29147223 */ /* 0x000fe20000000014 */
[----:B------:R-:W-:Y:S01]  /*6b80*/  SHF.L.U32 R43, R73, 0x10, RZ ;  /* 0x00000010492b7819 */ /* 0x000fe200000006ff */
[C---:B------:R-:W-:Y:S01]  /*6b90*/  FFMA R21, R41.reuse, R40, R21 ;  /* 0x0000002829157223 */ /* 0x040fe20000000015 */
[C---:B------:R-:W-:Y:S02]  /*6ba0*/  SHF.L.U32 R40, R72.reuse, 0x10, RZ ;  /* 0x0000001048287819 */ /* 0x040fe400000006ff */
[----:B------:R1:W-:Y:S01]  /*6bb0*/  STSM.16.M88.4 [R99+0x400], R68 ;  /* 0x0004004463007844 */ /* 0x0003e20000000200 */
[----:B------:R-:W-:Y:S01]  /*6bc0*/  FFMA R22, R41, R45, R22 ;  /* 0x0000002d29167223 */ /* 0x000fe20000000016 */
[----:B------:R-:W-:Y:S01]  /*6bd0*/  SHF.L.U32 R45, R75, 0x10, RZ ;  /* 0x000000104b2d7819 */ /* 0x000fe200000006ff */
[C---:B------:R-:W-:Y:S01]  /*6be0*/  FFMA R27, R41.reuse, R42, R27 ;  /* 0x0000002a291b7223 */ /* 0x040fe2000000001b */
[----:B------:R-:W-:Y:S01]  /*6bf0*/  LOP3.LUT R42, R72, 0xffff0000, RZ, 0xc0, !PT ;  /* 0xffff0000482a7812 */ /* 0x000fe200078ec0ff */
[C---:B------:R-:W-:Y:S01]  /*6c00*/  FMUL R24, R38.reuse, R28 ;  /* 0x0000001c26187220 */ /* 0x040fe20000400000 */
[C---:B------:R-:W-:Y:S01]  /*6c10*/  FMUL R25, R38.reuse, R29 ;  /* 0x0000001d26197220 */ /* 0x040fe20000400000 */
[C---:B------:R-:W-:Y:S01]  /*6c20*/  FMUL R26, R38.reuse, R30 ;  /* 0x0000001e261a7220 */ /* 0x040fe20000400000 */
[----:B------:R-:W-:Y:S01]  /*6c30*/  FMUL R31, R38, R31 ;  /* 0x0000001f261f7220 */ /* 0x000fe20000400000 */
[----:B------:R-:W-:Y:S01]  /*6c40*/  FFMA R24, R41, R40, R24 ;  /* 0x0000002829187223 */ /* 0x000fe20000000018 */
[----:B------:R-:W-:Y:S01]  /*6c50*/  LOP3.LUT R40, R73, 0xffff0000, RZ, 0xc0, !PT ;  /* 0xffff000049287812 */ /* 0x000fe200078ec0ff */
[C---:B------:R-:W-:Y:S01]  /*6c60*/  FFMA R25, R41.reuse, R42, R25 ;  /* 0x0000002a29197223 */ /* 0x040fe20000000019 */
[C---:B------:R-:W-:Y:S01]  /*6c70*/  FFMA R26, R41.reuse, R43, R26 ;  /* 0x0000002b291a7223 */ /* 0x040fe2000000001a */
[----:B------:R-:W-:Y:S01]  /*6c80*/  SHF.L.U32 R43, R74, 0x10, RZ ;  /* 0x000000104a2b7819 */ /* 0x000fe200000006ff */
[----:B------:R-:W-:Y:S01]  /*6c90*/  FMUL R28, R38, R32 ;  /* 0x00000020261c7220 */ /* 0x000fe20000400000 */
[----:B------:R-:W-:Y:S01]  /*6ca0*/  LOP3.LUT R42, R74, 0xffff0000, RZ, 0xc0, !PT ;  /* 0xffff00004a2a7812 */ /* 0x000fe200078ec0ff */
[----:B------:R-:W-:Y:S01]  /*6cb0*/  FFMA R31, R41, R40, R31 ;  /* 0x00000028291f7223 */ /* 0x000fe2000000001f */
[C---:B------:R-:W-:Y:S01]  /*6cc0*/  FMUL R29, R38.reuse, R33 ;  /* 0x00000021261d7220 */ /* 0x040fe20000400000 */
[C---:B------:R-:W-:Y:S01]  /*6cd0*/  FMUL R30, R38.reuse, R34 ;  /* 0x00000022261e7220 */ /* 0x040fe20000400000 */
[----:B------:R-:W-:Y:S01]  /*6ce0*/  LOP3.LUT R40, R75, 0xffff0000, RZ, 0xc0, !PT ;  /* 0xffff00004b287812 */ /* 0x000fe200078ec0ff */
[----:B------:R-:W-:Y:S01]  /*6cf0*/  FMUL R35, R38, R35 ;  /* 0x0000002326237220 */ /* 0x000fe20000400000 */
[C---:B------:R-:W-:Y:S01]  /*6d00*/  FFMA R28, R41.reuse, R43, R28 ;  /* 0x0000002b291c7223 */ /* 0x040fe2000000001c */
[C---:B------:R-:W-:Y:S01]  /*6d10*/  FFMA R29, R41.reuse, R42, R29 ;  /* 0x0000002a291d7223 */ /* 0x040fe2000000001d */
[C---:B------:R-:W-:Y:S01]  /*6d20*/  FFMA R30, R41.reuse, R45, R30 ;  /* 0x0000002d291e7223 */ /* 0x040fe2000000001e */
[----:B------:R-:W-:Y:S01]  /*6d30*/  FFMA R35, R41, R40, R35 ;  /* 0x0000002829237223 */ /* 0x000fe20000000023 */
[----:B------:R-:W-:Y:S02]  /*6d40*/  F2FP.BF16.F32.PACK_AB R106, R21, R20 ;  /* 0x00000014156a723e */ /* 0x000fe400000010ff */
[----:B------:R-:W-:Y:S02]  /*6d50*/  F2FP.BF16.F32.PACK_AB R107, R27, R22 ;  /* 0x000000161b6b723e */ /* 0x000fe400000010ff */
[----:B------:R-:W-:Y:S02]  /*6d60*/  F2FP.BF16.F32.PACK_AB R108, R25, R24 ;  /* 0x00000018196c723e */ /* 0x000fe400000010ff */
[----:B------:R-:W-:Y:S01]  /*6d70*/  F2FP.BF16.F32.PACK_AB R109, R31, R26 ;  /* 0x0000001a1f6d723e */ /* 0x000fe200000010ff */
[----:B------:R1:W-:Y:S01]  /*6d80*/  STSM.16.M88.4 [R102], R104 ;  /* 0x0000006866007844 */ /* 0x0003e20000000200 */
[----:B------:R-:W-:Y:S02]  /*6d90*/  F2FP.BF16.F32.PACK_AB R110, R29, R28 ;  /* 0x0000001c1d6e723e */ /* 0x000fe400000010ff */
[----:B------:R-:W-:Y:S05]  /*6da0*/  F2FP.BF16.F32.PACK_AB R111, R35, R30 ;  /* 0x0000001e236f723e */ /* 0x000fea00000010ff */
[----:B------:R1:W-:Y:S01]  /*6db0*/  STSM.16.M88.4 [R103], R108 ;  /* 0x0000006c67007844 */ /* 0x0003e20000000200 */
[----:B------:R-:W-:Y:S01]  /*6dc0*/  @!PT LDS RZ, [RZ] ;  /* 0x00000000fffff984 */ /* 0x000fe20000000800 */
[----:B------:R-:W-:Y:S01]  /*6dd0*/  @!PT LDS RZ, [RZ] ;  /* 0x00000000fffff984 */ /* 0x000fe20000000800 */
[----:B------:R-:W-:Y:S01]  /*6de0*/  @!PT LDS RZ, [RZ] ;  /* 0x00000000fffff984 */ /* 0x000fe20000000800 */
[----:B------:R-:W-:Y:S01]  /*6df0*/  @!PT LDS RZ, [RZ] ;  /* 0x00000000fffff984 */ /* 0x000fe20000000800 */
[----:B------:R2:W-:Y:S07]  /*6e00*/  MEMBAR.ALL.CTA ;  /* 0x0000000000007992 */ /* 0x0005ee0000008000 */
[----:B--2---:R-:W2:Y:S02]  /*6e10*/  FENCE.VIEW.ASYNC.S ;  /* 0x00000000000073c6 */ /* 0x004ea40000000000 */
[----:B--2---:R-:W-:Y:S06]  /*6e20*/  BAR.SYNC.DEFER_BLOCKING 0x1, 0x80 ;  /* 0x0042000000007b1d */ /* 0x004fec0000010000 */
[----:B------:R-:W-:Y:S05]  /*6e30*/  @P0 BRA `(.L_x_106) ;  /* 0x0000000000280947 */ /* 0x000fea0003800000 */
[----:B------:R-:W-:Y:S01]  /*6e40*/  UIADD3 UR4, UPT, UPT, UR44, 0x400, URZ ;  /* 0x000004002c047890 */ /* 0x000fe2000fffe0ff */
[----:B------:R-:W-:Y:S05]  /*6e50*/  UMOV UR51, UR36 ;  /* 0x0000002400337c82 */ /* 0x000fea0008000000 */
[----:B------:R-:W-:Y:S01]  /*6e60*/  MOV R89, UR4 ;  /* 0x0000000400597c02 */ /* 0x000fe20008000f00 */
[----:B------:R-:W-:Y:S03]  /*6e70*/  UIADD3 UR4, UP0, UPT, UR62, 0x680, URZ ;  /* 0x000006803e047890 */ /* 0x000fe6000ff1e0ff */
[----:B------:R-:W-:Y:S01]  /*6e80*/  R2UR UR48, R89 ;  /* 0x00000000593072ca */ /* 0x000fe200000e0000 */
[----:B------:R-:W-:Y:S11]  /*6e90*/  UIADD3.X UR5, UPT, UPT, URZ, UR63, URZ, UP0, !UPT ;  /* 0x0000003fff057290 */ /* 0x000ff600087fe4ff */
[----:B------:R-:W-:Y:S01]  /*6ea0*/  @!UPT UIADD3 URZ, UPT, UPT, URZ, URZ, URZ ;  /* 0x000000fffffff290 */ /* 0x000fe2000fffe0ff */
[----:B------:R2:W-:Y:S01]  /*6eb0*/  UTMASTG.3D [UR48], [UR4] ;  /* 0x00000030040073b5 */ /* 0x0005e20008010000 */
[----:B------:R0:W-:Y:S01]  /*6ec0*/  UTMACMDFLUSH ;  /* 0x00000000000079b7 */ /* 0x0001e20000000000 */
[----:B--2---:R-:W-:Y:S04]  /*6ed0*/  DEPBAR.LE SB0, 0x1 ;  /* 0x000080400000791a */ /* 0x004fe80000000000 */
.L_x_106:
[----:B------:R-:W-:Y:S05]  /*6ee0*/  BSYNC.RECONVERGENT B0 ;  /* 0x0000000000007941 */ /* 0x000fea0003800200 */
.L_x_105:
[----:B------:R-:W-:Y:S01]  /*6ef0*/  BAR.SYNC.DEFER_BLOCKING 0x1, 0x80 ;  /* 0x0042000000007b1d */ /* 0x000fe20000010000 */
[----:B------:R-:W-:Y:S01]  /*6f00*/  ISETP.NE.AND P1, PT, R98, RZ, PT ;  /* 0x000000ff6200720c */ /* 0x000fe20003f25270 */
[----:B------:R-:W-:Y:S01]  /*6f10*/  UISETP.NE.AND UP0, UPT, UR47, URZ, UPT ;  /* 0x000000ff2f00728c */ /* 0x000fe2000bf05270 */
[----:B------:R-:W-:Y:S11]  /*6f20*/  LEA R3, R46, UR44, 0x3 ;  /* 0x0000002c2e037c11 */ /* 0x000ff6000f8e18ff */
[----:B------:R-:W-:Y:S01]  /*6f30*/  @P1 SHF.L.U32 R4, R94, 0x1f, RZ ;  /* 0x0000001f5e041819 */ /* 0x000fe200000006ff */
[----:B------:R-:W-:Y:S06]  /*6f40*/  BRA.U !UP0, `(.L_x_107) ;  /* 0x0000000108247547 */ /* 0x000fec000b800000 */
[----:B------:R-:W2:Y:S01]  /*6f50*/  S2R R0, SR_CgaCtaId ;  /* 0x0000000000007919 */ /* 0x000ea20000008800 */
[----:B------:R-:W-:Y:S01]  /*6f60*/  IMAD.U32 R2, RZ, RZ, UR46 ;  /* 0x0000002eff027e24 */ /* 0x000fe2000f8e00ff */
[----:B------:R-:W-:Y:S04]  /*6f70*/  UIADD3 UR4, UPT, UPT, UR46, 0x1, URZ ;  /* 0x000000012e047890 */ /* 0x000fe8000fffe0ff */
[----:B------:R-:W-:Y:S01]  /*6f80*/  @P1 LEA R2, R2, UR44, 0x3 ;  /* 0x0000002c02021c11 */ /* 0x000fe2000f8e18ff */
[----:B------:R-:W-:Y:S04]  /*6f90*/  UISETP.NE.AND UP0, UPT, UR4, 0x4, UPT ;  /* 0x000000040400788c */ /* 0x000fe8000bf05270 */
[----:B------:R-:W-:Y:S01]  /*6fa0*/  @P1 VIADD R5, R2, 0x60 ;  /* 0x0000006002051836 */ /* 0x000fe20000000000 */
[----:B------:R-:W-:Y:S04]  /*6fb0*/  USEL UR46, UR4, URZ, UP0 ;  /* 0x000000ff042e7287 */ /* 0x000fe80008000000 */
[----:B--2---:R-:W-:Y:S04]  /*6fc0*/  @P1 PRMT R0, R0, 0x654, R5 ;  /* 0x0000065400001816 */ /* 0x004fe80000000005 */
[----:B------:R2:W-:Y:S04]  /*6fd0*/  @P1 SYNCS.ARRIVE.TRANS64.RED.A1T0 RZ, [R0+URZ], RZ ;  /* 0x000000ff00ff19a7 */ /* 0x0005e800081004ff */
.L_x_107:
[----:B------:R-:W3:Y:S01]  /*6fe0*/  @P1 SYNCS.PHASECHK.TRANS64.TRYWAIT P0, [R3+URZ+0x40], R4 ;  /* 0x00004004030015a7 */ /* 0x000ee200080011ff */
[----:B------:R-:W-:Y:S01]  /*6ff0*/  BSSY B1, `(.L_x_108) ;  /* 0x0000017000017945 */ /* 0x000fe20003800000 */
[----:B---3--:R-:W-:Y:S03]  /*7000*/  @P1 SEL R60, RZ, 0x1, !P0 ;  /* 0x00000001ff3c1807 */ /* 0x008fe60004000000 */
[----:B------:R-:W-:Y:S05]  /*7010*/  @!P1 BRA `(.L_x_109) ;  /* 0x0000000000509947 */ /* 0x000fea0003800000 */
[----:B------:R-:W-:Y:S01]  /*7020*/  ISETP.NE.AND P1, PT, R61, RZ, PT ;  /* 0x000000ff3d00720c */ /* 0x000fe20003f25270 */
[----:B------:R-:W-:Y:S01]  /*7030*/  BSSY B0, `(.L_x_110) ;  /* 0x000000a000007945 */ /* 0x000fe20003800000 */
[----:B------:R-:W-:Y:S11]  /*7040*/  ISETP.NE.AND P0, PT, R60, RZ, PT ;  /* 0x000000ff3c00720c */ /* 0x000ff60003f05270 */
[----:B------:R-:W-:Y:S04]  /*7050*/  @P1 IMAD R5, R46, 0x2000, R47 ;  /* 0x000020002e051824 */ /* 0x000fe800078e022f */
[----:B------:R-:W-:Y:S05]  /*7060*/  @P1 VIADD R4, R5, UR44 ;  /* 0x0000002c05041c36 */ /* 0x000fea0008000000 */
[----:B------:R-:W-:Y:S01]  /*7070*/  @P1 IADD3 R2, PT, PT, R62, R4, RZ ;  /* 0x000000043e021210 */ /* 0x000fe20007ffe0ff */
[----:B------:R-:W-:Y:S01]  /*7080*/  @P1 IMAD.IADD R4, R95, 0x1, R4 ;  /* 0x000000015f041824 */ /* 0x000fe200078e0204 */
[----:B------:R-:W-:Y:S06]  /*7090*/  @P0 BRA `(.L_x_111) ;  /* 0x00000000000c0947 */ /* 0x000fec0003800000 */
[----:B--2---:R-:W-:Y:S04]  /*70a0*/  SHF.L.U32 R0, R94, 0x1f, RZ ;  /* 0x0000001f5e007819 */ /* 0x004fe800000006ff */
[----:B------:R-:W2:Y:S02]  /*70b0*/  SYNCS.PHASECHK.TRANS64.TRYWAIT P0, [R3+URZ+0x40], R0 ;  /* 0x00004000030075a7 */ /* 0x000ea400080011ff */
[----:B--2---:R-:W-:Y:S05]  /*70c0*/  @!P0 BRA `(.L_x_112) ;  /* 0x0000003000848947 */ /* 0x004fea0003800000 */
.L_x_111:
[----:B------:R-:W-:Y:S05]  /*70d0*/  BSYNC B0 ;  /* 0x0000000000007941 */ /* 0x000fea0003800000 */
.L_x_110:
[----:B------:R-:W-:Y:S02]  /*70e0*/  ISETP.NE.AND P0, PT, R61, RZ, PT ;  /* 0x000000ff3d00720c */ /* 0x000fe40003f05270 */
[----:B------:R-:W-:Y:S11]  /*70f0*/  IADD3 R46, PT, PT, R46, 0x1, RZ ;  /* 0x000000012e2e7810 */ /* 0x000ff60007ffe0ff */
[----:B--2---:R-:W-:Y:S01]  /*7100*/  @P0 IMAD.IADD R0, R95, 0x1, R2 ;  /* 0x000000015f000824 */ /* 0x004fe200078e0202 */
[----:B------:R-:W-:Y:S05]  /*7110*/  @P0 WARPSYNC.ALL ;  /* 0x0000000000000948 */ /* 0x000fea0003800000 */
[----:B------:R3:W4:Y:S04]  /*7120*/  @P0 LDSM.16.M88.4 R48, [R5+UR44+0x400] ;  /* 0x0004002c0530083b */ /* 0x0007280008000200 */
[----:B------:R3:W2:Y:S04]  /*7130*/  @P0 LDSM.16.M88.4 R56, [R4+0x400] ;  /* 0x000400000438083b */ /* 0x0006a80000000200 */
[----:B------:R3:W1:Y:S04]  /*7140*/  @P0 LDSM.16.M88.4 R64, [R2+0x400] ;  /* 0x000400000240083b */ /* 0x0006680000000200 */
[----:B------:R3:W1:Y:S02]  /*7150*/  @P0 LDSM.16.M88.4 R72, [R0+0x400] ;  /* 0x000400000048083b */ /* 0x0006640000000200 */
.L_x_109:
[----:B------:R-:W-:Y:S05]  /*7160*/  BSYNC B1 ;  /* 0x0000000000017941 */ /* 0x000fea0003800000 */
.L_x_108:
[----:B------:R-:W-:Y:S05]  /*7170*/  VIADD R3, R39, 0x40 ;  /* 0x0000004027037836 */ /* 0x000fea0000000000 */
[----:B------:R-:W-:Y:S04]  /*7180*/  SHF.R.U32.HI R3, RZ, 0x15, R3 ;  /* 0x00000015ff037819 */ /* 0x000fe80000011603 */
[----:B------:R-:W-:Y:S11]  /*7190*/  LOP3.LUT P0, RZ, R3, 0x3, R86, 0x48, !PT ;  /* 0x0000000303ff7812 */ /* 0x000ff60007804856 */
[----:B------:R-:W-:Y:S02]  /*71a0*/  @!UPT UIADD3 URZ, UPT, UPT, URZ, URZ, URZ ;  /* 0x000000fffffff290 */ /* 0x000fe4000fffe0ff */
[----:B------:R-:W-:Y:S05]  /*71b0*/  @!P0 BRA `(.L_x_113) ;  /* 0x0000000000408947 */ /* 0x000fea0003800000 */
[----:B------:R-:W5:Y:S01]  /*71c0*/  LDCU.64 UR8, c[0x4][0x70] ;  /* 0x01000e00ff0877ac */ /* 0x000f620008000a00 */
[----:B------:R-:W-:Y:S01]  /*71d0*/  MOV R3, 0x0 ;  /* 0x0000000000037802 */ /* 0x000fe20000000f00 */
[----:B------:R-:W-:Y:S02]  /*71e0*/  HFMA2 R12, -RZ, RZ, 0, 5.9604644775390625e-08 ;  /* 0x00000001ff0c7431 */ /* 0x000fe400000001ff */
[----:B------:R-:W-:Y:S02]  /*71f0*/  IMAD.MOV.U32 R8, RZ, RZ, 0x192 ;  /* 0x00000192ff087424 */ /* 0x000fe400078e00ff */
[----:B------:R-:W-:Y:S01]  /*7200*/  IMAD.MOV.U32 R13, RZ, RZ, RZ ;  /* 0x000000ffff0d7224 */ /* 0x000fe200078e00ff */
[----:B------:R-:W2:Y:S01]  /*7210*/  LDCU.64 UR6, c[0x4][0x78] ;  /* 0x01000f00ff0677ac */ /* 0x000ea20008000a00 */
[----:B---3--:R-:W3:Y:S01]  /*7220*/  LDC.64 R2, c[0x4][R3] ;  /* 0x0100000003027b82 */ /* 0x008ee20000000a00 */
[----:B------:R-:W4:Y:S01]  /*7230*/  LDCU.64 UR4, c[0x4][0x10] ;  /* 0x01000200ff0477ac */ /* 0x000f220008000a00 */
[----:B-----5:R-:W-:Y:S01]  /*7240*/  MOV R5, UR9 ;  /* 0x0000000900057c02 */ /* 0x020fe20008000f00 */
[----:B------:R-:W-:Y:S01]  /*7250*/  IMAD.U32 R4, RZ, RZ, UR8 ;  /* 0x00000008ff047e24 */ /* 0x000fe2000f8e00ff */
[----:B--2---:R-:W-:Y:S01]  /*7260*/  MOV R7, UR7 ;  /* 0x0000000700077c02 */ /* 0x004fe20008000f00 */
[----:B------:R-:W-:Y:S01]  /*7270*/  IMAD.U32 R6, RZ, RZ, UR6 ;  /* 0x00000006ff067e24 */ /* 0x000fe2000f8e00ff */
[----:B----4-:R-:W-:Y:S01]  /*7280*/  MOV R11, UR5 ;  /* 0x00000005000b7c02 */ /* 0x010fe20008000f00 */
[----:B------:R-:W-:Y:S02]  /*7290*/  IMAD.U32 R10, RZ, RZ, UR4 ;  /* 0x00000004ff0a7e24 */ /* 0x000fe4000f8e00ff */
[----:B------:R-:W-:Y:S07]  /*72a0*/  LEPC R20, `(.L_x_113) ;  /* 0x000000001014794e */ /* 0x000fee0000000000 */
[----:B-1-3--:R-:W-:Y:S05]  /*72b0*/  CALL.ABS.NOINC R2 ;  /* 0x0000000002007343 */ /* 0x00afea0003c00000 */
.L_x_113:
[C---:B----4-:R-:W-:Y:S01]  /*72c0*/  SHF.L.U32 R40, R48.reuse, 0x10, RZ ;  /* 0x0000001030287819 */ /* 0x050fe200000006ff */
[----:B------:R-:W-:Y:S05]  /*72d0*/  WARPSYNC.ALL ;  /* 0x0000000000007948 */ /* 0x000fea0003800000 */
[----:B------:R-:W-:Y:S01]  /*72e0*/  R2UR UR4, R39 ;  /* 0x00000000270472ca */ /* 0x000fe200000e0000 */
[----:B-1----:R-:W1:Y:S01]  /*72f0*/  S2R R108, SR_CgaCtaId ;  /* 0x00000000006c7919 */ /* 0x002e620000008800 */
[----:B------:R-:W-:Y:S01]  /*7300*/  LOP3.LUT R43, R48, 0xffff0000, RZ, 0xc0, !PT ;  /* 0xffff0000302b7812 */ /* 0x000fe200078ec0ff */
[----:B------:R-:W-:Y:S01]  /*7310*/  BSSY.RECONVERGENT B0, `(.L_x_114) ;  /* 0x000008d000007945 */ /* 0x000fe20003800200 */
[----:B------:R-:W-:Y:S02]  /*7320*/  LOP3.LUT R42, R49, 0xffff0000, RZ, 0xc0, !PT ;  /* 0xffff0000312a7812 */ /* 0x000fe400078ec0ff */
[----:B------:R-:W-:Y:S02]  /*7330*/  LOP3.LUT R44, R50, 0xffff0000, RZ, 0xc0, !PT ;  /* 0xffff0000322c7812 */ /* 0x000fe400078ec0ff */
[----:B--2---:R-:W-:Y:S02]  /*7340*/  SHF.L.U32 R45, R59, 0x10, RZ ;  /* 0x000000103b2d7819 */ /* 0x004fe400000006ff */
[----:B------:R-:W-:Y:S02]  /*7350*/  ISETP.NE.AND P6, PT, R98, RZ, PT ;  /* 0x000000ff6200720c */ /* 0x000fe40003fc5270 */
[----:B------:R-:W-:Y:S01]  /*7360*/  ISETP.NE.AND P0, PT, R97, RZ, PT ;  /* 0x000000ff6100720c */ /* 0x000fe20003f05270 */
[----:B---3--:R-:W2:Y:S01]  /*7370*/  LDTM.16dp256bit.x8 R4, tmem[UR4+0x40] ;  /* 0x00004004000479ee */ /* 0x008ea200081a0000 */
[----:B------:R-:W-:Y:S02]  /*7380*/  MOV R63, UR46 ;  /* 0x0000002e003f7c02 */ /* 0x000fe40008000f00 */
[----:B------:R-:W-:Y:S07]  /*7390*/  LEA R109, R46, UR44, 0x3 ;  /* 0x0000002c2e6d7c11 */ /* 0x000fee000f8e18ff */
[----:B------:R-:W-:Y:S02]  /*73a0*/  @P6 LEA R63, R63, UR44, 0x3 ;  /* 0x0000002c3f3f6c11 */ /* 0x000fe4000f8e18ff */
[----:B------:R-:W-:Y:S02]  /*73b0*/  @P6 SHF.L.U32 R110, R94, 0x1f, RZ ;  /* 0x0000001f5e6e6819 */ /* 0x000fe400000006ff */
[----:B------:R-:W-:Y:S04]  /*73c0*/  @P6 IADD3 R63, PT, PT, R63, 0x60, RZ ;  /* 0x000000603f3f6810 */ /* 0x000fe80007ffe0ff */
[----:B-1----:R-:W-:Y:S01]  /*73d0*/  @P6 PRMT R63, R108, 0x654, R63 ;  /* 0x000006546c3f6816 */ /* 0x002fe2000000003f */
[C---:B--2---:R-:W-:Y:S01]  /*73e0*/  FMUL R0, R38.reuse, R4 ;  /* 0x0000000426007220 */ /* 0x044fe20000400000 */
[C---:B------:R-:W-:Y:S01]  /*73f0*/  FMUL R2, R38.reuse, R5 ;  /* 0x0000000526027220 */ /* 0x040fe20000400000 */
[C---:B------:R-:W-:Y:S01]  /*7400*/  FMUL R3, R38.reuse, R6 ;  /* 0x0000000626037220 */ /* 0x040fe20000400000 */
[C---:B------:R-:W-:Y:S01]  /*7410*/  FMUL R7, R38.reuse, R7 ;  /* 0x0000000726077220 */ /* 0x040fe20000400000 */
[----:B------:R-:W-:Y:S01]  /*7420*/  FFMA R0, R41, R40, R0 ;  /* 0x0000002829007223 */ /* 0x000fe20000000000 */
[----:B------:R-:W-:Y:S01]  /*7430*/  SHF.L.U32 R40, R49, 0x10, RZ ;  /* 0x0000001031287819 */ /* 0x000fe200000006ff */
[----:B------:R-:W-:Y:S01]  /*7440*/  FFMA R2, R41, R43, R2 ;  /* 0x0000002b29027223 */ /* 0x000fe20000000002 */
[----:B------:R-:W-:Y:S01]  /*7450*/  SHF.L.U32 R43, R51, 0x10, RZ ;  /* 0x00000010332b7819 */ /* 0x000fe200000006ff */
[C---:B------:R-:W-:Y:S01]  /*7460*/  FMUL R4, R38.reuse, R8 ;  /* 0x0000000826047220 */ /* 0x040fe20000400000 */
[----:B------:R-:W-:Y:S01]  /*7470*/  FMUL R5, R38, R9 ;  /* 0x0000000926057220 */ /* 0x000fe20000400000 */
[C---:B------:R-:W-:Y:S01]  /*7480*/  FFMA R3, R41.reuse, R40, R3 ;  /* 0x0000002829037223 */ /* 0x040fe20000000003 */
[----:B------:R-:W-:Y:S01]  /*7490*/  SHF.L.U32 R40, R50, 0x10, RZ ;  /* 0x0000001032287819 */ /* 0x000fe200000006ff */
[----:B------:R-:W-:Y:S01]  /*74a0*/  FFMA R7, R41, R42, R7 ;  /* 0x0000002a29077223 */ /* 0x000fe20000000007 */
[----:B------:R-:W-:Y:S01]  /*74b0*/  LOP3.LUT R42, R51, 0xffff0000, RZ, 0xc0, !PT ;  /* 0xffff0000332a7812 */ /* 0x000fe200078ec0ff */
[----:B------:R-:W-:Y:S01]  /*74c0*/  FMUL R6, R38, R10 ;  /* 0x0000000a26067220 */ /* 0x000fe20000400000 */
[----:B------:R-:W-:Y:S01]  /*74d0*/  F2FP.BF16.F32.PACK_AB R52, R2, R0 ;  /* 0x000000000234723e */ /* 0x000fe200000010ff */
        /* <DEDUP_REMOVED lines=18> */
[C---:B------:R-:W-:Y:S01]  /*7600*/  LOP3.LUT R42, R58.reuse, 0xffff0000, RZ, 0xc0, !PT ;  /* 0xffff00003a2a7812 */ /* 0x040fe200078ec0ff */
[----:B------:R-:W-:Y:S01]  /*7610*/  FFMA R10, R41, R43, R10 ;  /* 0x0000002b290a7223 */ /* 0x000fe2000000000a */
[----:B------:R-:W-:Y:S01]  /*7620*/  SHF.L.U32 R43, R58, 0x10, RZ ;  /* 0x000000103a2b7819 */ /* 0x000fe200000006ff */
[C---:B------:R-:W-:Y:S01]  /*7630*/  FMUL R15, R38.reuse, R15 ;  /* 0x0000000f260f7220 */ /* 0x040fe20000400000 */
[----:B------:R-:W-:Y:S01]  /*7640*/  F2FP.BF16.F32.PACK_AB R68, R9, R8 ;  /* 0x000000080944723e */ /* 0x000fe200000010ff */
[C---:B------:R-:W-:Y:S01]  /*7650*/  FMUL R12, R38.reuse, R16 ;  /* 0x00000010260c7220 */ /* 0x040fe20000400000 */
[----:B------:R-:W-:Y:S01]  /*7660*/  FMUL R13, R38, R17 ;  /* 0x00000011260d7220 */ /* 0x000fe20000400000 */
[----:B------:R-:W-:Y:S01]  /*7670*/  FFMA R15, R41, R40, R15 ;  /* 0x00000028290f7223 */ /* 0x000fe2000000000f */
[----:B------:R-:W-:Y:S01]  /*7680*/  LOP3.LUT R40, R59, 0xffff0000, RZ, 0xc0, !PT ;  /* 0xffff00003b287812 */ /* 0x000fe200078ec0ff */
[----:B------:R-:W-:Y:S01]  /*7690*/  FFMA R12, R41, R43, R12 ;  /* 0x0000002b290c7223 */ /* 0x000fe2000000000c */
[----:B------:R-:W-:Y:S01]  /*76a0*/  SHF.L.U32 R43, R64, 0x10, RZ ;  /* 0x00000010402b7819 */ /* 0x000fe200000006ff */
[----:B------:R-:W-:Y:S01]  /*76b0*/  FMUL R14, R38, R18 ;  /* 0x00000012260e7220 */ /* 0x000fe20000400000 */
[----:B------:R-:W-:Y:S01]  /*76c0*/  F2FP.BF16.F32.PACK_AB R69, R15, R10 ;  /* 0x0000000a0f45723e */ /* 0x000fe200000010ff */
[----:B------:R-:W-:Y:S01]  /*76d0*/  FFMA R13, R41, R42, R13 ;  /* 0x0000002a290d7223 */ /* 0x000fe2000000000d */
[----:B------:R-:W-:Y:S01]  /*76e0*/  LOP3.LUT R42, R64, 0xffff0000, RZ, 0xc0, !PT ;  /* 0xffff0000402a7812 */ /* 0x000fe200078ec0ff */
[C---:B------:R-:W-:Y:S01]  /*76f0*/  FMUL R19, R38.reuse, R19 ;  /* 0x0000001326137220 */ /* 0x040fe20000400000 */
[C---:B------:R-:W-:Y:S01]  /*7700*/  FMUL R16, R38.reuse, R20 ;  /* 0x0000001426107220 */ /* 0x040fe20000400000 */
[C---:B------:R-:W-:Y:S01]  /*7710*/  FMUL R17, R38.reuse, R21 ;  /* 0x0000001526117220 */ /* 0x040fe20000400000 */
[----:B------:R-:W-:Y:S01]  /*7720*/  F2FP.BF16.F32.PACK_AB R70, R13, R12 ;  /* 0x0000000c0d46723e */ /* 0x000fe200000010ff */
[----:B------:R-:W-:Y:S01]  /*7730*/  FFMA R14, R41, R45, R14 ;  /* 0x0000002d290e7223 */ /* 0x000fe2000000000e */
[----:B------:R-:W-:Y:S01]  /*7740*/  SHF.L.U32 R45, R65, 0x10, RZ ;  /* 0x00000010412d7819 */ /* 0x000fe200000006ff */
[----:B------:R1:W-:Y:S01]  /*7750*/  STSM.16.M88.4 [R100+0x2400], R52 ;  /* 0x0024003464007844 */ /* 0x0003e20000000200 */
[----:B------:R-:W-:Y:S01]  /*7760*/  FFMA R19, R41, R40, R19 ;  /* 0x0000002829137223 */ /* 0x000fe20000000013 */
[----:B------:R-:W-:Y:S01]  /*7770*/  LOP3.LUT R40, R65, 0xffff0000, RZ, 0xc0, !PT ;  /* 0xffff000041287812 */ /* 0x000fe200078ec0ff */
[----:B------:R-:W-:Y:S01]  /*7780*/  FFMA R16, R41, R43, R16 ;  /* 0x0000002b29107223 */ /* 0x000fe20000000010 */
[----:B------:R-:W-:Y:S01]  /*7790*/  SHF.L.U32 R43, R67, 0x10, RZ ;  /* 0x00000010432b7819 */ /* 0x000fe200000006ff */
[----:B------:R-:W-:Y:S01]  /*77a0*/  FMUL R18, R38, R22 ;  /* 0x0000001626127220 */ /* 0x000fe20000400000 */
[----:B------:R-:W-:Y:S01]  /*77b0*/  F2FP.BF16.F32.PACK_AB R71, R19, R14 ;  /* 0x0000000e1347723e */ /* 0x000fe200000010ff */
[C---:B------:R-:W-:Y:S01]  /*77c0*/  FFMA R17, R41.reuse, R42, R17 ;  /* 0x0000002a29117223 */ /* 0x040fe20000000011 */
[----:B------:R-:W-:Y:S01]  /*77d0*/  SHF.L.U32 R42, R66, 0x10, RZ ;  /* 0x00000010422a7819 */ /* 0x000fe200000006ff */
[C---:B------:R-:W-:Y:S01]  /*77e0*/  FMUL R23, R38.reuse, R23 ;  /* 0x0000001726177220 */ /* 0x040fe20000400000 */
[----:B------:R-:W-:Y:S01]  /*77f0*/  FMUL R20, R38, R24 ;  /* 0x0000001826147220 */ /* 0x000fe20000400000 */
[----:B------:R-:W-:Y:S01]  /*7800*/  FFMA R18, R41, R45, R18 ;  /* 0x0000002d29127223 */ /* 0x000fe20000000012 */
[----:B------:R-:W-:Y:S01]  /*7810*/  SHF.L.U32 R45, R75, 0x10, RZ ;  /* 0x000000104b2d7819 */ /* 0x000fe200000006ff */
[C---:B------:R-:W-:Y:S01]  /*7820*/  FFMA R23, R41.reuse, R40, R23 ;  /* 0x0000002829177223 */ /* 0x040fe20000000017 */
[----:B------:R-:W-:Y:S01]  /*7830*/  LOP3.LUT R40, R66, 0xffff0000, RZ, 0xc0, !PT ;  /* 0xffff000042287812 */ /* 0x000fe200078ec0ff */
[----:B------:R-:W-:Y:S01]  /*7840*/  FFMA R20, R41, R42, R20 ;  /* 0x0000002a29147223 */ /* 0x000fe20000000014 */
[----:B------:R-:W-:Y:S01]  /*7850*/  LOP3.LUT R42, R67, 0xffff0000, RZ, 0xc0, !PT ;  /* 0xffff0000432a7812 */ /* 0x000fe200078ec0ff */
[C---:B------:R-:W-:Y:S01]  /*7860*/  FMUL R21, R38.reuse, R25 ;  /* 0x0000001926157220 */ /* 0x040fe20000400000 */
[C---:B------:R-:W-:Y:S01]  /*7870*/  FMUL R22, R38.reuse, R26 ;  /* 0x0000001a26167220 */ /* 0x040fe20000400000 */
[C---:B------:R-:W-:Y:S01]  /*7880*/  FMUL R27, R38.reuse, R27 ;  /* 0x0000001b261b7220 */ /* 0x040fe20000400000 */
[----:B------:R-:W-:Y:S01]  /*7890*/  FMUL R24, R38, R28 ;  /* 0x0000001c26187220 */ /* 0x000fe20000400000 */
[C---:B------:R-:W-:Y:S01]  /*78a0*/  FFMA R21, R41.reuse, R40, R21 ;  /* 0x0000002829157223 */ /* 0x040fe20000000015 */
[C---:B------:R-:W-:Y:S01]  /*78b0*/  SHF.L.U32 R40, R72.reuse, 0x10, RZ ;  /* 0x0000001048287819 */ /* 0x040fe200000006ff */
[----:B------:R-:W-:Y:S01]  /*78c0*/  FFMA R22, R41, R43, R22 ;  /* 0x0000002b29167223 */ /* 0x000fe20000000016 */
[----:B------:R-:W-:Y:S01]  /*78d0*/  SHF.L.U32 R43, R73, 0x10, RZ ;  /* 0x00000010492b7819 */ /* 0x000fe200000006ff */
[----:B------:R2:W-:Y:S01]  /*78e0*/  STSM.16.M88.4 [R99+0x2400], R68 ;  /* 0x0024004463007844 */ /* 0x0005e20000000200 */
[C---:B------:R-:W-:Y:S01]  /*78f0*/  FFMA R27, R41.reuse, R42, R27 ;  /* 0x0000002a291b7223 */ /* 0x040fe2000000001b */
[----:B------:R-:W-:Y:S01]  /*7900*/  LOP3.LUT R42, R72, 0xffff0000, RZ, 0xc0, !PT ;  /* 0xffff0000482a7812 */ /* 0x000fe200078ec0ff */
[C---:B------:R-:W-:Y:S01]  /*7910*/  FMUL R25, R38.reuse, R29 ;  /* 0x0000001d26197220 */ /* 0x040fe20000400000 */
[C---:B------:R-:W-:Y:S01]  /*7920*/  FMUL R26, R38.reuse, R30 ;  /* 0x0000001e261a7220 */ /* 0x040fe20000400000 */
[----:B------:R-:W-:Y:S01]  /*7930*/  FFMA R24, R41, R40, R24 ;  /* 0x0000002829187223 */ /* 0x000fe20000000018 */
[----:B------:R-:W-:Y:S01]  /*7940*/  LOP3.LUT R40, R73, 0xffff0000, RZ, 0xc0, !PT ;  /* 0xffff000049287812 */ /* 0x000fe200078ec0ff */
[C---:B------:R-:W-:Y:S01]  /*7950*/  FFMA R25, R41.reuse, R42, R25 ;  /* 0x0000002a29197223 */ /* 0x040fe20000000019 */
[C---:B------:R-:W-:Y:S01]  /*7960*/  FFMA R26, R41.reuse, R43, R26 ;  /* 0x0000002b291a7223 */ /* 0x040fe2000000001a */
[----:B------:R-:W-:Y:S01]  /*7970*/  FMUL R31, R38, R31 ;  /* 0x0000001f261f7220 */ /* 0x000fe20000400000 */
[----:B------:R-:W-:Y:S01]  /*7980*/  SHF.L.U32 R43, R74, 0x10, RZ ;  /* 0x000000104a2b7819 */ /* 0x000fe200000006ff */
[----:B------:R-:W-:Y:S01]  /*7990*/  FMUL R28, R38, R32 ;  /* 0x00000020261c7220 */ /* 0x000fe20000400000 */
[----:B------:R-:W-:Y:S01]  /*79a0*/  LOP3.LUT R42, R74, 0xffff0000, RZ, 0xc0, !PT ;  /* 0xffff00004a2a7812 */ /* 0x000fe200078ec0ff */
[C---:B------:R-:W-:Y:S01]  /*79b0*/  FMUL R29, R38.reuse, R33 ;  /* 0x00000021261d7220 */ /* 0x040fe20000400000 */
[C---:B------:R-:W-:Y:S01]  /*79c0*/  FMUL R30, R38.reuse, R34 ;  /* 0x00000022261e7220 */ /* 0x040fe20000400000 */
[C---:B------:R-:W-:Y:S01]  /*79d0*/  FFMA R31, R41.reuse, R40, R31 ;  /* 0x00000028291f7223 */ /* 0x040fe2000000001f */
[----:B------:R-:W-:Y:S01]  /*79e0*/  FMUL R35, R38, R35 ;  /* 0x0000002326237220 */ /* 0x000fe20000400000 */
[C---:B------:R-:W-:Y:S01]  /*79f0*/  FFMA R28, R41.reuse, R43, R28 ;  /* 0x0000002b291c7223 */ /* 0x040fe2000000001c */
[C---:B------:R-:W-:Y:S01]  /*7a00*/  FFMA R29, R41.reuse, R42, R29 ;  /* 0x0000002a291d7223 */ /* 0x040fe2000000001d */
[C---:B------:R-:W-:Y:S01]  /*7a10*/  FFMA R30, R41.reuse, R45, R30 ;  /* 0x0000002d291e7223 */ /* 0x040fe2000000001e */
[----:B------:R-:W-:Y:S01]  /*7a20*/  FFMA R35, R41, R44, R35 ;  /* 0x0000002c29237223 */ /* 0x000fe20000000023 */
[----:B-1----:R-:W-:Y:S02]  /*7a30*/  F2FP.BF16.F32.PACK_AB R52, R17, R16 ;  /* 0x000000101134723e */ /* 0x002fe400000010ff */
[----:B------:R-:W-:Y:S02]  /*7a40*/  F2FP.BF16.F32.PACK_AB R53, R23, R18 ;  /* 0x000000121735723e */ /* 0x000fe400000010ff */
[----:B------:R-:W-:Y:S02]  /*7a50*/  F2FP.BF16.F32.PACK_AB R54, R21, R20 ;  /* 0x000000141536723e */ /* 0x000fe400000010ff */
[----:B------:R-:W-:Y:S02]  /*7a60*/  F2FP.BF16.F32.PACK_AB R55, R27, R22 ;  /* 0x000000161b37723e */ /* 0x000fe400000010ff */
[----:B------:R-:W-:Y:S02]  /*7a70*/  F2FP.BF16.F32.PACK_AB R104, R25, R24 ;  /* 0x000000181968723e */ /* 0x000fe400000010ff */
[----:B------:R-:W-:Y:S01]  /*7a80*/  F2FP.BF16.F32.PACK_AB R105, R31, R26 ;  /* 0x0000001a1f69723e */ /* 0x000fe200000010ff */
[----:B------:R2:W-:Y:S01]  /*7a90*/  STSM.16.M88.4 [R102+0x2000], R52 ;  /* 0x0020003466007844 */ /* 0x0005e20000000200 */
[----:B------:R-:W-:Y:S02]  /*7aa0*/  F2FP.BF16.F32.PACK_AB R106, R29, R28 ;  /* 0x0000001c1d6a723e */ /* 0x000fe400000010ff */
[----:B------:R-:W-:Y:S05]  /*7ab0*/  F2FP.BF16.F32.PACK_AB R107, R35, R30 ;  /* 0x0000001e236b723e */ /* 0x000fea00000010ff */
[----:B------:R2:W-:Y:S01]  /*7ac0*/  STSM.16.M88.4 [R103+0x2000], R104 ;  /* 0x0020006867007844 */ /* 0x0005e20000000200 */
[----:B------:R-:W-:Y:S01]  /*7ad0*/  @!PT LDS RZ, [RZ] ;  /* 0x00000000fffff984 */ /* 0x000fe20000000800 */
[----:B------:R-:W-:Y:S01]  /*7ae0*/  @!PT LDS RZ, [RZ] ;  /* 0x00000000fffff984 */ /* 0x000fe20000000800 */
[----:B------:R-:W-:Y:S01]  /*7af0*/  @!PT LDS RZ, [RZ] ;  /* 0x00000000fffff984 */ /* 0x000fe20000000800 */
[----:B------:R-:W-:Y:S01]  /*7b00*/  @!PT LDS RZ, [RZ] ;  /* 0x00000000fffff984 */ /* 0x000fe20000000800 */
[----:B------:R1:W-:Y:S07]  /*7b10*/  MEMBAR.ALL.CTA ;  /* 0x0000000000007992 */ /* 0x0003ee0000008000 */
[----:B-1----:R-:W1:Y:S02]  /*7b20*/  FENCE.VIEW.ASYNC.S ;  /* 0x00000000000073c6 */ /* 0x002e640000000000 */
[----:B-1----:R-:W-:Y:S06]  /*7b30*/  BAR.SYNC.DEFER_BLOCKING 0x1, 0x80 ;  /* 0x0042000000007b1d */ /* 0x002fec0000010000 */
[----:B------:R-:W-:Y:S05]  /*7b40*/  @P0 BRA `(.L_x_115) ;  /* 0x0000000000240947 */ /* 0x000fea0003800000 */
[----:B------:R-:W-:Y:S02]  /*7b50*/  UIADD3 UR4, UP0, UPT, UR62, 0x680, URZ ;  /* 0x000006803e047890 */ /* 0x000fe4000ff1e0ff */
[----:B------:R-:W-:Y:S02]  /*7b60*/  UIADD3 UR9, UPT, UPT, UR49, 0x40, URZ ;  /* 0x0000004031097890 */ /* 0x000fe4000fffe0ff */
[----:B------:R-:W-:Y:S02]  /*7b70*/  UIADD3 UR8, UPT, UPT, UR44, 0x2400, URZ ;  /* 0x000024002c087890 */ /* 0x000fe4000fffe0ff */
[----:B------:R-:W-:Y:S01]  /*7b80*/  UIADD3.X UR5, UPT, UPT, URZ, UR63, URZ, UP0, !UPT ;  /* 0x0000003fff057290 */ /* 0x000fe200087fe4ff */
[----:B------:R-:W-:Y:S01]  /*7b90*/  UMOV UR10, UR50 ;  /* 0x00000032000a7c82 */ /* 0x000fe20008000000 */
[----:B------:R-:W-:Y:S07]  /*7ba0*/  UMOV UR11, UR36 ;  /* 0x00000024000b7c82 */ /* 0x000fee0008000000 */
[----:B------:R1:W-:Y:S01]  /*7bb0*/  UTMASTG.3D [UR8], [UR4] ;  /* 0x00000008040073b5 */ /* 0x0003e20008010000 */
[----:B------:R0:W-:Y:S01]  /*7bc0*/  UTMACMDFLUSH ;  /* 0x00000000000079b7 */ /* 0x0001e20000000000 */
[----:B-1----:R-:W-:Y:S04]  /*7bd0*/  DEPBAR.LE SB0, 0x1 ;  /* 0x000080400000791a */ /* 0x002fe80000000000 */
.L_x_115:
[----:B------:R-:W-:Y:S05]  /*7be0*/  BSYNC.RECONVERGENT B0 ;  /* 0x0000000000007941 */ /* 0x000fea0003800200 */
.L_x_114:
[----:B------:R-:W-:Y:S01]  /*7bf0*/  BAR.SYNC.DEFER_BLOCKING 0x1, 0x80 ;  /* 0x0042000000007b1d */ /* 0x000fe20000010000 */
[----:B------:R-:W-:Y:S04]  /*7c00*/  UIADD3 UR4, UPT, UPT, UR46, 0x1, URZ ;  /* 0x000000012e047890 */ /* 0x000fe8000fffe0ff */
[----:B------:R-:W-:Y:S04]  /*7c10*/  UISETP.NE.AND UP0, UPT, UR4, 0x4, UPT ;  /* 0x000000040400788c */ /* 0x000fe8000bf05270 */
[----:B------:R-:W-:Y:S01]  /*7c20*/  USEL UR45, UR4, URZ, UP0 ;  /* 0x000000ff042d7287 */ /* 0x000fe20008000000 */
[----:B------:R1:W-:Y:S01]  /*7c30*/  @P6 SYNCS.ARRIVE.TRANS64.RED.A1T0 RZ, [R63+URZ], RZ ;  /* 0x000000ff3fff69a7 */ /* 0x0003e200081004ff */
[----:B------:R-:W-:Y:S01]  /*7c40*/  BSSY B1, `(.L_x_116) ;  /* 0x0000018000017945 */ /* 0x000fe20003800000 */
[----:B------:R-:W3:Y:S02]  /*7c50*/  @P6 SYNCS.PHASECHK.TRANS64.TRYWAIT P0, [R109+URZ+0x40], R110 ;  /* 0x0000406e6d0065a7 */ /* 0x000ee400080011ff */
[----:B---3--:R-:W-:Y:S01]  /*7c60*/  @P6 SEL R60, RZ, 0x1, !P0 ;  /* 0x00000001ff3c6807 */ /* 0x008fe20004000000 */
[----:B-1----:R-:W-:Y:S06]  /*7c70*/  @!P6 BRA `(.L_x_117) ;  /* 0x000000000050e947 */ /* 0x002fec0003800000 */
        /* <DEDUP_REMOVED lines=8> */
[----:B------:R-:W-:Y:S04]  /*7d00*/  SHF.L.U32 R4, R94, 0x1f, RZ ;  /* 0x0000001f5e047819 */ /* 0x000fe800000006ff */
[----:B------:R-:W1:Y:S02]  /*7d10*/  SYNCS.PHASECHK.TRANS64.TRYWAIT P0, [R109+URZ+0x40], R4 ;  /* 0x000040046d0075a7 */ /* 0x000e6400080011ff */
[----:B-1----:R-:W-:Y:S05]  /*7d20*/  @!P0 BRA `(.L_x_120) ;  /* 0x0000002400808947 */ /* 0x002fea0003800000 */
.L_x_119:
[----:B------:R-:W-:Y:S05]  /*7d30*/  BSYNC B0 ;  /* 0x0000000000007941 */ /* 0x000fea0003800000 */
.L_x_118:
[----:B------:R-:W-:Y:S02]  /*7d40*/  ISETP.NE.AND P0, PT, R61, RZ, PT ;  /* 0x000000ff3d00720c */ /* 0x000fe40003f05270 */
[----:B------:R-:W-:Y:S11]  /*7d50*/  IADD3 R46, PT, PT, R46, 0x1, RZ ;  /* 0x000000012e2e7810 */ /* 0x000ff60007ffe0ff */
[----:B-1----:R-:W-:Y:S01]  /*7d60*/  @P0 IMAD.IADD R4, R95, 0x1, R0 ;  /* 0x000000015f040824 */ /* 0x002fe200078e0200 */
[----:B------:R-:W-:Y:S05]  /*7d70*/  @P0 WARPSYNC.ALL ;  /* 0x0000000000000948 */ /* 0x000fea0003800000 */
[----:B------:R1:W3:Y:S04]  /*7d80*/  @P0 LDSM.16.M88.4 R48, [R3+UR44+0x400] ;  /* 0x0004002c0330083b */ /* 0x0002e80008000200 */
[----:B------:R1:W4:Y:S04]  /*7d90*/  @P0 LDSM.16.M88.4 R56, [R2+0x400] ;  /* 0x000400000238083b */ /* 0x0003280000000200 */
[----:B------:R1:W1:Y:S04]  /*7da0*/  @P0 LDSM.16.M88.4 R64, [R0+0x400] ;  /* 0x000400000040083b */ /* 0x0002680000000200 */
[----:B------:R1:W1:Y:S02]  /*7db0*/  @P0 LDSM.16.M88.4 R72, [R4+0x400] ;  /* 0x000400000448083b */ /* 0x0002640000000200 */
.L_x_117:
[----:B------:R-:W-:Y:S05]  /*7dc0*/  BSYNC B1 ;  /* 0x0000000000017941 */ /* 0x000fea0003800000 */
.L_x_116:
[----:B-1----:R-:W-:Y:S05]  /*7dd0*/  VIADD R3, R39, 0x80 ;  /* 0x0000008027037836 */ /* 0x002fea0000000000 */
[----:B------:R-:W-:Y:S04]  /*7de0*/  SHF.R.U32.HI R3, RZ, 0x15, R3 ;  /* 0x00000015ff037819 */ /* 0x000fe80000011603 */
[----:B------:R-:W-:Y:S11]  /*7df0*/  LOP3.LUT P0, RZ, R3, 0x3, R86, 0x48, !PT ;  /* 0x0000000303ff7812 */ /* 0x000ff60007804856 */
[----:B------:R-:W-:Y:S02]  /*7e00*/  @!UPT UIADD3 URZ, UPT, UPT, URZ, URZ, URZ ;  /* 0x000000fffffff290 */ /* 0x000fe4000fffe0ff */
[----:B------:R-:W-:Y:S05]  /*7e10*/  @!P0 BRA `(.L_x_121) ;  /* 0x0000000000408947 */ /* 0x000fea0003800000 */
[----:B------:R-:W1:Y:S01]  /*7e20*/  LDCU.64 UR8, c[0x4][0x70] ;  /* 0x01000e00ff0877ac */ /* 0x000e620008000a00 */
[----:B------:R-:W-:Y:S01]  /*7e30*/  MOV R3, 0x0 ;  /* 0x0000000000037802 */ /* 0x000fe20000000f00 */
[----:B------:R-:W-:Y:S02]  /*7e40*/  HFMA2 R12, -RZ, RZ, 0, 5.9604644775390625e-08 ;  /* 0x00000001ff0c7431 */ /* 0x000fe400000001ff */
[----:B------:R-:W-:Y:S02]  /*7e50*/  IMAD.MOV.U32 R8, RZ, RZ, 0x192 ;  /* 0x00000192ff087424 */ /* 0x000fe400078e00ff */
[----:B------:R-:W-:Y:S01]  /*7e60*/  IMAD.MOV.U32 R13, RZ, RZ, RZ ;  /* 0x000000ffff0d7224 */ /* 0x000fe200078e00ff */
[----:B------:R-:W5:Y:S01]  /*7e70*/  LDCU.64 UR6, c[0x4][0x78] ;  /* 0x01000f00ff0677ac */ /* 0x000f620008000a00 */
[----:B------:R-:W2:Y:S01]  /*7e80*/  LDC.64 R2, c[0x4][R3] ;  /* 0x0100000003027b82 */ /* 0x000ea20000000a00 */
[----:B------:R-:W3:Y:S01]  /*7e90*/  LDCU.64 UR4, c[0x4][0x10] ;  /* 0x01000200ff0477ac */ /* 0x000ee20008000a00 */
[----:B-1----:R-:W-:Y:S01]  /*7ea0*/  MOV R5, UR9 ;  /* 0x0000000900057c02 */ /* 0x002fe20008000f00 */
[----:B------:R-:W-:Y:S01]  /*7eb0*/  IMAD.U32 R4, RZ, RZ, UR8 ;  /* 0x00000008ff047e24 */ /* 0x000fe2000f8e00ff */
[----:B-----5:R-:W-:Y:S01]  /*7ec0*/  MOV R7, UR7 ;  /* 0x0000000700077c02 */ /* 0x020fe20008000f00 */
[----:B------:R-:W-:Y:S01]  /*7ed0*/  IMAD.U32 R6, RZ, RZ, UR6 ;  /* 0x00000006ff067e24 */ /* 0x000fe2000f8e00ff */
[----:B---3--:R-:W-:Y:S01]  /*7ee0*/  MOV R11, UR5 ;  /* 0x00000005000b7c02 */ /* 0x008fe20008000f00 */
[----:B------:R-:W-:Y:S02]  /*7ef0*/  IMAD.U32 R10, RZ, RZ, UR4 ;  /* 0x00000004ff0a7e24 */ /* 0x000fe4000f8e00ff */
[----:B------:R-:W-:Y:S07]  /*7f00*/  LEPC R20, `(.L_x_121) ;  /* 0x000000001014794e */ /* 0x000fee0000000000 */
[----:B--2-4-:R-:W-:Y:S05]  /*7f10*/  CALL.ABS.NOINC R2 ;  /* 0x0000000002007343 */ /* 0x014fea0003c00000 */
.L_x_121:
[C---:B---3--:R-:W-:Y:S01]  /*7f20*/  SHF.L.U32 R40, R48.reuse, 0x10, RZ ;  /* 0x0000001030287819 */ /* 0x048fe200000006ff */
[----:B------:R-:W-:Y:S05]  /*7f30*/  WARPSYNC.ALL ;  /* 0x0000000000007948 */ /* 0x000fea0003800000 */
[----:B------:R-:W-:Y:S01]  /*7f40*/  R2UR UR4, R39 ;  /* 0x00000000270472ca */ /* 0x000fe200000e0000 */
[----:B------:R-:W-:Y:S01]  /*7f50*/  BSSY.RECONVERGENT B0, `(.L_x_122) ;  /* 0x000008e000007945 */ /* 0x000fe20003800200 */
[----:B------:R-:W-:Y:S02]  /*7f60*/  LOP3.LUT R43, R48, 0xffff0000, RZ, 0xc0, !PT ;  /* 0xffff0000302b7812 */ /* 0x000fe400078ec0ff */
[----:B------:R-:W-:Y:S02]  /*7f70*/  SHF.L.U32 R42, R49, 0x10, RZ ;  /* 0x00000010312a7819 */ /* 0x000fe400000006ff */
[C---:B------:R-:W-:Y:S02]  /*7f80*/  SHF.L.U32 R45, R51.reuse, 0x10, RZ ;  /* 0x00000010332d7819 */ /* 0x040fe400000006ff */
[----:B------:R-:W-:Y:S02]  /*7f90*/  LOP3.LUT R44, R51, 0xffff0000, RZ, 0xc0, !PT ;  /* 0xffff0000332c7812 */ /* 0x000fe400078ec0ff */
[----:B------:R-:W-:Y:S02]  /*7fa0*/  ISETP.NE.AND P6, PT, R98, RZ, PT ;  /* 0x000000ff6200720c */ /* 0x000fe40003fc5270 */
[----:B------:R-:W-:Y:S01]  /*7fb0*/  ISETP.NE.AND P0, PT, R97, RZ, PT ;  /* 0x000000ff6100720c */ /* 0x000fe20003f05270 */
[----:B------:R-:W1:Y:S01]  /*7fc0*/  LDTM.16dp256bit.x8 R4, tmem[UR4+0x80] ;  /* 0x00008004000479ee */ /* 0x000e6200081a0000 */
[----:B------:R-:W-:Y:S02]  /*7fd0*/  MOV R63, UR45 ;  /* 0x0000002d003f7c02 */ /* 0x000fe40008000f00 */
[----:B------:R-:W-:Y:S07]  /*7fe0*/  LEA R110, R46, UR44, 0x3 ;  /* 0x0000002c2e6e7c11 */ /* 0x000fee000f8e18ff */
[----:B------:R-:W-:Y:S02]  /*7ff0*/  @P6 LEA R63, R63, UR44, 0x3 ;  /* 0x0000002c3f3f6c11 */ /* 0x000fe4000f8e18ff */
[----:B------:R-:W-:Y:S02]  /*8000*/  @P6 SHF.L.U32 R109, R94, 0x1f, RZ ;  /* 0x0000001f5e6d6819 */ /* 0x000fe400000006ff */
[----:B------:R-:W-:Y:S04]  /*8010*/  @P6 IADD3 R63, PT, PT, R63, 0x60, RZ ;  /* 0x000000603f3f6810 */ /* 0x000fe80007ffe0ff */
[----:B------:R-:W-:Y:S01]  /*8020*/  @P6 PRMT R63, R108, 0x654, R63 ;  /* 0x000006546c3f6816 */ /* 0x000fe2000000003f */
[C---:B-1----:R-:W-:Y:S01]  /*8030*/  FMUL R0, R38.reuse, R4 ;  /* 0x0000000426007220 */ /* 0x042fe20000400000 */
[C---:B------:R-:W-:Y:S01]  /*8040*/  FMUL R2, R38.reuse, R5 ;  /* 0x0000000526027220 */ /* 0x040fe20000400000 */
        /* <DEDUP_REMOVED lines=9> */
[----:B--2---:R-:W-:Y:S01]  /*80e0*/  F2FP.BF16.F32.PACK_AB R68, R2, R0 ;  /* 0x000000000244723e */ /* 0x004fe200000010ff */
[----:B------:R-:W-:Y:S01]  /*80f0*/  FMUL R5, R38, R9 ;  /* 0x0000000926057220 */ /* 0x000fe20000400000 */
[C---:B------:R-:W-:Y:S01]  /*8100*/  FFMA R7, R41.reuse, R40, R7 ;  /* 0x0000002829077223 */ /* 0x040fe20000000007 */
[----:B----4-:R-:W-:Y:S01]  /*8110*/  SHF.L.U32 R40, R56, 0x10, RZ ;  /* 0x0000001038287819 */ /* 0x010fe200000006ff */
[C---:B------:R-:W-:Y:S01]  /*8120*/  FMUL R6, R38.reuse, R10 ;  /* 0x0000000a26067220 */ /* 0x040fe20000400000 */
[C---:B------:R-:W-:Y:S01]  /*8130*/  FMUL R11, R38.reuse, R11 ;  /* 0x0000000b260b7220 */ /* 0x040fe20000400000 */
[----:B------:R-:W-:Y:S01]  /*8140*/  FFMA R4, R41, R43, R4 ;  /* 0x0000002b29047223 */ /* 0x000fe20000000004 */
[----:B------:R-:W-:Y:S01]  /*8150*/  SHF.L.U32 R43, R57, 0x10, RZ ;  /* 0x00000010392b7819 */ /* 0x000fe200000006ff */
[----:B------:R-:W-:Y:S01]  /*8160*/  FMUL R8, R38, R12 ;  /* 0x0000000c26087220 */ /* 0x000fe20000400000 */
[----:B------:R-:W-:Y:S01]  /*8170*/  F2FP.BF16.F32.PACK_AB R69, R7, R3 ;  /* 0x000000030745723e */ /* 0x000fe200000010ff */
[C---:B------:R-:W-:Y:S01]  /*8180*/  FFMA R5, R41.reuse, R42, R5 ;  /* 0x0000002a29057223 */ /* 0x040fe20000000005 */
[----:B------:R-:W-:Y:S01]  /*8190*/  LOP3.LUT R42, R56, 0xffff0000, RZ, 0xc0, !PT ;  /* 0xffff0000382a7812 */ /* 0x000fe200078ec0ff */
[----:B------:R-:W-:Y:S01]  /*81a0*/  FFMA R6, R41, R45, R6 ;  /* 0x0000002d29067223 */ /* 0x000fe20000000006 */
[----:B------:R-:W-:Y:S01]  /*81b0*/  SHF.L.U32 R45, R65, 0x10, RZ ;  /* 0x00000010412d7819 */ /* 0x000fe200000006ff */
[----:B------:R-:W-:Y:S01]  /*81c0*/  FFMA R11, R41, R44, R11 ;  /* 0x0000002c290b7223 */ /* 0x000fe2000000000b */
[----:B------:R-:W-:Y:S01]  /*81d0*/  F2FP.BF16.F32.PACK_AB R70, R5, R4 ;  /* 0x000000040546723e */ /* 0x000fe200000010ff */
[----:B------:R-:W-:Y:S01]  /*81e0*/  FFMA R8, R41, R40, R8 ;  /* 0x0000002829087223 */ /* 0x000fe20000000008 */
[----:B------:R-:W-:Y:S01]  /*81f0*/  LOP3.LUT R40, R57, 0xffff0000, RZ, 0xc0, !PT ;  /* 0xffff000039287812 */ /* 0x000fe200078ec0ff */
[C---:B------:R-:W-:Y:S01]  /*8200*/  FMUL R9, R38.reuse, R13 ;  /* 0x0000000d26097220 */ /* 0x040fe20000400000 */
[----:B------:R-:W-:Y:S01]  /*8210*/  F2FP.BF16.F32.PACK_AB R71, R11, R6 ;  /* 0x000000060b47723e */ /* 0x000fe200000010ff */
[C---:B------:R-:W-:Y:S01]  /*8220*/  FMUL R10, R38.reuse, R14 ;  /* 0x0000000e260a7220 */ /* 0x040fe20000400000 */
[----:B------:R-:W-:Y:S01]  /*8230*/  LOP3.LUT R44, R75, 0xffff0000, RZ, 0xc0, !PT ;  /* 0xffff00004b2c7812 */ /* 0x000fe200078ec0ff */
[----:B------:R-:W-:Y:S01]  /*8240*/  FMUL R15, R38, R15 ;  /* 0x0000000f260f7220 */ /* 0x000fe20000400000 */
        /* <DEDUP_REMOVED lines=8> */
[----:B------:R-:W-:Y:S01]  /*82d0*/  FMUL R13, R38, R17 ;  /* 0x00000011260d7220 */ /* 0x000fe20000400000 */
[----:B------:R-:W-:Y:S01]  /*82e0*/  F2FP.BF16.F32.PACK_AB R53, R15, R10 ;  /* 0x0000000a0f35723e */ /* 0x000fe200000010ff */
[C---:B------:R-:W-:Y:S01]  /*82f0*/  FFMA R12, R41.reuse, R42, R12 ;  /* 0x0000002a290c7223 */ /* 0x040fe2000000000c */
[----:B------:R-:W-:Y:S01]  /*8300*/  LOP3.LUT R42, R64, 0xffff0000, RZ, 0xc0, !PT ;  /* 0xffff0000402a7812 */ /* 0x000fe200078ec0ff */
[C---:B------:R-:W-:Y:S01]  /*8310*/  FMUL R14, R38.reuse, R18 ;  /* 0x00000012260e7220 */ /* 0x040fe20000400000 */
[----:B------:R-:W-:Y:S01]  /*8320*/  FFMA R13, R41, R40, R13 ;  /* 0x00000028290d7223 */ /* 0x000fe2000000000d */
[----:B------:R-:W-:Y:S01]  /*8330*/  LOP3.LUT R40, R59, 0xffff0000, RZ, 0xc0, !PT ;  /* 0xffff00003b287812 */ /* 0x000fe200078ec0ff */
[----:B------:R-:W-:Y:S01]  /*8340*/  FMUL R19, R38, R19 ;  /* 0x0000001326137220 */ /* 0x000fe20000400000 */
[----:B------:R-:W-:Y:S01]  /*8350*/  FFMA R14, R41, R43, R14 ;  /* 0x0000002b290e7223 */ /* 0x000fe2000000000e */
[----:B------:R-:W-:Y:S01]  /*8360*/  SHF.L.U32 R43, R64, 0x10, RZ ;  /* 0x00000010402b7819 */ /* 0x000fe200000006ff */
[C---:B------:R-:W-:Y:S01]  /*8370*/  FMUL R16, R38.reuse, R20 ;  /* 0x0000001426107220 */ /* 0x040fe20000400000 */
[----:B------:R-:W-:Y:S01]  /*8380*/  F2FP.BF16.F32.PACK_AB R54, R13, R12 ;  /* 0x0000000c0d36723e */ /* 0x000fe200000010ff */
[----:B------:R1:W-:Y:S01]  /*8390*/  STSM.16.M88.4 [R100+0x4400], R68 ;  /* 0x0044004464007844 */ /* 0x0003e20000000200 */
        /* <DEDUP_REMOVED lines=24> */
[----:B------:R2:W-:Y:S01]  /*8520*/  STSM.16.M88.4 [R99+0x4400], R52 ;  /* 0x0044003463007844 */ /* 0x0005e20000000200 */
[----:B------:R-:W-:Y:S01]  /*8530*/  FFMA R27, R41, R42, R27 ;  /* 0x0000002a291b7223 */ /* 0x000fe2000000001b */
[----:B------:R-:W-:Y:S01]  /*8540*/  LOP3.LUT R42, R72, 0xffff0000, RZ, 0xc0, !PT ;  /* 0xffff0000482a7812 */ /* 0x000fe200078ec0ff */
[C---:B------:R-:W-:Y:S01]  /*8550*/  FMUL R24, R38.reuse, R28 ;  /* 0x0000001c26187220 */ /* 0x040fe20000400000 */
[C---:B------:R-:W-:Y:S01]  /*8560*/  FMUL R25, R38.reuse, R29 ;  /* 0x0000001d26197220 */ /* 0x040fe20000400000 */
[C---:B------:R-:W-:Y:S01]  /*8570*/  FMUL R26, R38.reuse, R30 ;  /* 0x0000001e261a7220 */ /* 0x040fe20000400000 */
[----:B-1----:R-:W-:Y:S01]  /*8580*/  F2FP.BF16.F32.PACK_AB R68, R17, R16 ;  /* 0x000000101144723e */ /* 0x002fe200000010ff */
[C---:B------:R-:W-:Y:S01]  /*8590*/  FFMA R24, R41.reuse, R40, R24 ;  /* 0x0000002829187223 */ /* 0x040fe20000000018 */
[C---:B------:R-:W-:Y:S01]  /*85a0*/  FFMA R25, R41.reuse, R42, R25 ;  /* 0x0000002a29197223 */ /* 0x040fe20000000019 */
[----:B------:R-:W-:Y:S01]  /*85b0*/  FFMA R26, R41, R43, R26 ;  /* 0x0000002b291a7223 */ /* 0x000fe2000000001a */
[----:B------:R-:W-:Y:S01]  /*85c0*/  LOP3.LUT R40, R73, 0xffff0000, RZ, 0xc0, !PT ;  /* 0xffff000049287812 */ /* 0x000fe200078ec0ff */
        /* <DEDUP_REMOVED lines=38> */
.L_x_123:
[----:B------:R-:W-:Y:S05]  /*8830*/  BSYNC.RECONVERGENT B0 ;  /* 0x0000000000007941 */ /* 0x000fea0003800200 */
.L_x_122:
        /* <DEDUP_REMOVED lines=20> */
.L_x_127:
[----:B------:R-:W-:Y:S05]  /*8980*/  BSYNC B0 ;  /* 0x0000000000007941 */ /* 0x000fea0003800000 */
.L_x_126:
[----:B------:R-:W-:Y:S11]  /*8990*/  ISETP.NE.AND P0, PT, R61, RZ, PT ;  /* 0x000000ff3d00720c */ /* 0x000ff60003f05270 */
[----:B------:R-:W-:Y:S02]  /*89a0*/  @!UPT UIADD3 URZ, UPT, UPT, URZ, URZ, URZ ;  /* 0x000000fffffff290 */ /* 0x000fe4000fffe0ff */
[----:B------:R-:W-:Y:S01]  /*89b0*/  @P0 IADD3 R2, PT, PT, R95, R62, RZ ;  /* 0x0000003e5f020210 */ /* 0x000fe20007ffe0ff */
[----:B------:R-:W-:Y:S05]  /*89c0*/  @P0 WARPSYNC.ALL ;  /* 0x0000000000000948 */ /* 0x000fea0003800000 */
[----:B------:R3:W4:Y:S04]  /*89d0*/  @P0 LDSM.16.M88.4 R48, [R46+UR44+0x400] ;  /* 0x0004002c2e30083b */ /* 0x0007280008000200 */
[----:B------:R3:W1:Y:S04]  /*89e0*/  @P0 LDSM.16.M88.4 R56, [R0+0x400] ;  /* 0x000400000038083b */ /* 0x0006680000000200 */
[----:B------:R3:W1:Y:S04]  /*89f0*/  @P0 LDSM.16.M88.4 R64, [R62+0x400] ;  /* 0x000400003e40083b */ /* 0x0006680000000200 */
[----:B------:R3:W1:Y:S02]  /*8a00*/  @P0 LDSM.16.M88.4 R72, [R2+0x400] ;  /* 0x000400000248083b */ /* 0x0006640000000200 */
.L_x_125:
[----:B------:R-:W-:Y:S05]  /*8a10*/  BSYNC B1 ;  /* 0x0000000000017941 */ /* 0x000fea0003800000 */
.L_x_124:
        /* <DEDUP_REMOVED lines=11> */
[----:B---3--:R-:W3:Y:S01]  /*8ad0*/  LDC.64 R2, c[0x4][R3] ;  /* 0x0100000003027b82 */ /* 0x008ee20000000a00 */
[----:B------:R-:W2:Y:S01]  /*8ae0*/  LDCU.64 UR4, c[0x4][0x10] ;  /* 0x01000200ff0477ac */ /* 0x000ea20008000a00 */
[----:B-1----:R-:W-:Y:S01]  /*8af0*/  MOV R5, UR9 ;  /* 0x0000000900057c02 */ /* 0x002fe20008000f00 */
[----:B------:R-:W-:Y:S01]  /*8b00*/  IMAD.U32 R4, RZ, RZ, UR8 ;  /* 0x00000008ff047e24 */ /* 0x000fe2000f8e00ff */
[----:B-----5:R-:W-:Y:S01]  /*8b10*/  MOV R7, UR7 ;  /* 0x0000000700077c02 */ /* 0x020fe20008000f00 */
[----:B------:R-:W-:Y:S01]  /*8b20*/  IMAD.U32 R6, RZ, RZ, UR6 ;  /* 0x00000006ff067e24 */ /* 0x000fe2000f8e00ff */
[----:B--2---:R-:W-:Y:S01]  /*8b30*/  MOV R11, UR5 ;  /* 0x00000005000b7c02 */ /* 0x004fe20008000f00 */
[----:B------:R-:W-:Y:S02]  /*8b40*/  IMAD.U32 R10, RZ, RZ, UR4 ;  /* 0x00000004ff0a7e24 */ /* 0x000fe4000f8e00ff */
[----:B------:R-:W-:Y:S07]  /*8b50*/  LEPC R20, `(.L_x_129) ;  /* 0x000000001014794e */ /* 0x000fee0000000000 */
[----:B---34-:R-:W-:Y:S05]  /*8b60*/  CALL.ABS.NOINC R2 ;  /* 0x0000000002007343 */ /* 0x018fea0003c00000 */
.L_x_129:
[----:B------:R-:W-:Y:S01]  /*8b70*/  ISETP.NE.AND P0, PT, R97, RZ, PT ;  /* 0x000000ff6100720c */ /* 0x000fe20003f05270 */
[----:B------:R-:W-:Y:S05]  /*8b80*/  WARPSYNC.ALL ;  /* 0x0000000000007948 */ /* 0x000fea0003800000 */
[----:B------:R-:W-:Y:S01]  /*8b90*/  R2UR UR4, R39 ;  /* 0x00000000270472ca */ /* 0x000fe200000e0000 */
[----:B------:R-:W1:Y:S01]  /*8ba0*/  S2UR UR6, SR_CgaCtaId ;  /* 0x00000000000679c3 */ /* 0x000e620000008800 */
[C---:B----4-:R-:W-:Y:S01]  /*8bb0*/  SHF.L.U32 R40, R48.reuse, 0x10, RZ ;  /* 0x0000001030287819 */ /* 0x050fe200000006ff */
[----:B------:R-:W-:Y:S01]  /*8bc0*/  BSSY.RECONVERGENT B0, `(.L_x_130) ;  /* 0x000008b000007945 */ /* 0x000fe20003800200 */
[----:B------:R-:W-:Y:S02]  /*8bd0*/  LOP3.LUT R42, R48, 0xffff0000, RZ, 0xc0, !PT ;  /* 0xffff0000302a7812 */ /* 0x000fe400078ec0ff */
[C---:B------:R-:W-:Y:S02]  /*8be0*/  SHF.L.U32 R43, R49.reuse, 0x10, RZ ;  /* 0x00000010312b7819 */ /* 0x040fe400000006ff */
[----:B------:R-:W-:Y:S02]  /*8bf0*/  LOP3.LUT R44, R49, 0xffff0000, RZ, 0xc0, !PT ;  /* 0xffff0000312c7812 */ /* 0x000fe400078ec0ff */
[C---:B------:R-:W-:Y:S02]  /*8c00*/  SHF.L.U32 R45, R50.reuse, 0x10, RZ ;  /* 0x00000010322d7819 */ /* 0x040fe400000006ff */
[----:B---3--:R-:W-:Y:S01]  /*8c10*/  LOP3.LUT R46, R50, 0xffff0000, RZ, 0xc0, !PT ;  /* 0xffff0000322e7812 */ /* 0x008fe200078ec0ff */
[----:B------:R-:W3:Y:S01]  /*8c20*/  LDTM.16dp256bit.x8 R4, tmem[UR4+0xc0] ;  /* 0x0000c004000479ee */ /* 0x000ee200081a0000 */
[C---:B------:R-:W-:Y:S01]  /*8c30*/  SHF.L.U32 R47, R51.reuse, 0x10, RZ ;  /* 0x00000010332f7819 */ /* 0x040fe200000006ff */
[----:B------:R-:W-:Y:S01]  /*8c40*/  NOP ;  /* 0x0000000000007918 */ /* 0x000fe20000000000 */
[----:B------:R-:W-:Y:S02]  /*8c50*/  LOP3.LUT R49, R51, 0xffff0000, RZ, 0xc0, !PT ;  /* 0xffff000033317812 */ /* 0x000fe400078ec0ff */
[----:B------:R-:W-:Y:S02]  /*8c60*/  R2UR UR5, R101 ;  /* 0x00000000650572ca */ /* 0x000fe400000e0000 */
[C---:B------:R-:W-:Y:S02]  /*8c70*/  SHF.L.U32 R48, R56.reuse, 0x10, RZ ;  /* 0x0000001038307819 */ /* 0x040fe400000006ff */
[----:B------:R-:W-:Y:S02]  /*8c80*/  LOP3.LUT R51, R56, 0xffff0000, RZ, 0xc0, !PT ;  /* 0xffff000038337812 */ /* 0x000fe400078ec0ff */
[C---:B------:R-:W-:Y:S02]  /*8c90*/  SHF.L.U32 R50, R57.reuse, 0x10, RZ ;  /* 0x0000001039327819 */ /* 0x040fe400000006ff */
[----:B--2---:R-:W-:Y:S02]  /*8ca0*/  LOP3.LUT R52, R57, 0xffff0000, RZ, 0xc0, !PT ;  /* 0xffff000039347812 */ /* 0x004fe400078ec0ff */
[C---:B------:R-:W-:Y:S02]  /*8cb0*/  SHF.L.U32 R53, R58.reuse, 0x10, RZ ;  /* 0x000000103a357819 */ /* 0x040fe400000006ff */
[----:B------:R-:W-:Y:S01]  /*8cc0*/  LOP3.LUT R54, R58, 0xffff0000, RZ, 0xc0, !PT ;  /* 0xffff00003a367812 */ /* 0x000fe200078ec0ff */
[----:B------:R-:W-:Y:S01]  /*8cd0*/  UIADD3 UR4, UPT, UPT, UR5, 0xd0, URZ ;  /* 0x000000d005047890 */ /* 0x000fe2000fffe0ff */
[C---:B------:R-:W-:Y:S02]  /*8ce0*/  SHF.L.U32 R55, R59.reuse, 0x10, RZ ;  /* 0x000000103b377819 */ /* 0x040fe400000006ff */
[----:B------:R-:W-:Y:S02]  /*8cf0*/  LOP3.LUT R56, R59, 0xffff0000, RZ, 0xc0, !PT ;  /* 0xffff00003b387812 */ /* 0x000fe400078ec0ff */
[----:B------:R-:W-:Y:S01]  /*8d00*/  SHF.L.U32 R57, R64, 0x10, RZ ;  /* 0x0000001040397819 */ /* 0x000fe200000006ff */
[----:B-1----:R-:W-:Y:S01]  /*8d10*/  UPRMT UR4, UR6, 0x654, UR4 ;  /* 0x0000065406047896 */ /* 0x002fe20008000004 */
[C---:B---3--:R-:W-:Y:S01]  /*8d20*/  FMUL R4, R38.reuse, R4 ;  /* 0x0000000426047220 */ /* 0x048fe20000400000 */
[C---:B------:R-:W-:Y:S01]  /*8d30*/  FMUL R5, R38.reuse, R5 ;  /* 0x0000000526057220 */ /* 0x040fe20000400000 */
[----:B------:R-:W-:Y:S01]  /*8d40*/  FMUL R6, R38, R6 ;  /* 0x0000000626067220 */ /* 0x000fe20000400000 */
[----:B------:R-:W-:Y:S01]  /*8d50*/  LOP3.LUT R58, R64, 0xffff0000, RZ, 0xc0, !PT ;  /* 0xffff0000403a7812 */ /* 0x000fe200078ec0ff */
[C---:B------:R-:W-:Y:S01]  /*8d60*/  FFMA R4, R41.reuse, R40, R4 ;  /* 0x0000002829047223 */ /* 0x040fe20000000004 */
[----:B------:R-:W-:Y:S01]  /*8d70*/  FFMA R5, R41, R42, R5 ;  /* 0x0000002a29057223 */ /* 0x000fe20000000005 */
[----:B------:R-:W-:Y:S01]  /*8d80*/  SHF.L.U32 R59, R65, 0x10, RZ ;  /* 0x00000010413b7819 */ /* 0x000fe200000006ff */
[----:B------:R-:W-:Y:S01]  /*8d90*/  FFMA R6, R41, R43, R6 ;  /* 0x0000002b29067223 */ /* 0x000fe20000000006 */
[----:B------:R-:W-:Y:S01]  /*8da0*/  SYNCS.ARRIVE.TRANS64.RED.A1T0 RZ, [UR4], RZ ;  /* 0x000000ffffff79a7 */ /* 0x000fe20008100404 */
[C---:B------:R-:W-:Y:S01]  /*8db0*/  FMUL R7, R38.reuse, R7 ;  /* 0x0000000726077220 */ /* 0x040fe20000400000 */
[----:B------:R-:W-:Y:S01]  /*8dc0*/  LOP3.LUT R60, R65, 0xffff0000, RZ, 0xc0, !PT ;  /* 0xffff0000413c7812 */ /* 0x000fe200078ec0ff */
[C---:B------:R-:W-:Y:S01]  /*8dd0*/  FMUL R8, R38.reuse, R8 ;  /* 0x0000000826087220 */ /* 0x040fe20000400000 */
[----:B------:R-:W-:Y:S01]  /*8de0*/  F2FP.BF16.F32.PACK_AB R104, R5, R4 ;  /* 0x000000040568723e */ /* 0x000fe200000010ff */
[C---:B------:R-:W-:Y:S01]  /*8df0*/  FFMA R7, R41.reuse, R44, R7 ;  /* 0x0000002c29077223 */ /* 0x040fe20000000007 */
[----:B------:R-:W-:Y:S01]  /*8e00*/  FMUL R9, R38, R9 ;  /* 0x0000000926097220 */ /* 0x000fe20000400000 */
[----:B------:R-:W-:Y:S01]  /*8e10*/  FFMA R8, R41, R45, R8 ;  /* 0x0000002d29087223 */ /* 0x000fe20000000008 */
[----:B------:R-:W-:Y:S01]  /*8e20*/  SHF.L.U32 R61, R66, 0x10, RZ ;  /* 0x00000010423d7819 */ /* 0x000fe200000006ff */
[C---:B------:R-:W-:Y:S01]  /*8e30*/  FMUL R0, R38.reuse, R10 ;  /* 0x0000000a26007220 */ /* 0x040fe20000400000 */
[----:B------:R-:W-:Y:S01]  /*8e40*/  F2FP.BF16.F32.PACK_AB R105, R7, R6 ;  /* 0x000000060769723e */ /* 0x000fe200000010ff */
[C---:B------:R-:W-:Y:S01]  /*8e50*/  FFMA R9, R41.reuse, R46, R9 ;  /* 0x0000002e29097223 */ /* 0x040fe20000000009 */
[----:B------:R-:W-:Y:S01]  /*8e60*/  FMUL R2, R38, R11 ;  /* 0x0000000b26027220 */ /* 0x000fe20000400000 */
[----:B------:R-:W-:Y:S01]  /*8e70*/  FFMA R0, R41, R47, R0 ;  /* 0x0000002f29007223 */ /* 0x000fe20000000000 */
[----:B------:R-:W-:Y:S01]  /*8e80*/  LOP3.LUT R62, R66, 0xffff0000, RZ, 0xc0, !PT ;  /* 0xffff0000423e7812 */ /* 0x000fe200078ec0ff */
[C---:B------:R-:W-:Y:S01]  /*8e90*/  FMUL R3, R38.reuse, R12 ;  /* 0x0000000c26037220 */ /* 0x040fe20000400000 */
[----:B------:R-:W-:Y:S01]  /*8ea0*/  F2FP.BF16.F32.PACK_AB R106, R9, R8 ;  /* 0x00000008096a723e */ /* 0x000fe200000010ff */
[C---:B------:R-:W-:Y:S01]  /*8eb0*/  FFMA R2, R41.reuse, R49, R2 ;  /* 0x0000003129027223 */ /* 0x040fe20000000002 */
[C---:B------:R-:W-:Y:S01]  /*8ec0*/  FMUL R10, R38.reuse, R13 ;  /* 0x0000000d260a7220 */ /* 0x040fe20000400000 */
[----:B------:R-:W-:Y:S01]  /*8ed0*/  FFMA R3, R41, R48, R3 ;  /* 0x0000003029037223 */ /* 0x000fe20000000003 */
[----:B------:R-:W-:Y:S01]  /*8ee0*/  SHF.L.U32 R63, R67, 0x10, RZ ;  /* 0x00000010433f7819 */ /* 0x000fe200000006ff */
[----:B------:R-:W-:Y:S01]  /*8ef0*/  FMUL R11, R38, R14 ;  /* 0x0000000e260b7220 */ /* 0x000fe20000400000 */
[----:B------:R-:W-:Y:S01]  /*8f00*/  F2FP.BF16.F32.PACK_AB R107, R2, R0 ;  /* 0x00000000026b723e */ /* 0x000fe200000010ff */
[C---:B------:R-:W-:Y:S01]  /*8f10*/  FFMA R10, R41.reuse, R51, R10 ;  /* 0x00000033290a7223 */ /* 0x040fe2000000000a */
[----:B------:R-:W-:Y:S01]  /*8f20*/  FMUL R15, R38, R15 ;  /* 0x0000000f260f7220 */ /* 0x000fe20000400000 */
[----:B------:R-:W-:Y:S01]  /*8f30*/  FFMA R11, R41, R50, R11 ;  /* 0x00000032290b7223 */ /* 0x000fe2000000000b */
[----:B------:R-:W-:Y:S01]  /*8f40*/  LOP3.LUT R64, R67, 0xffff0000, RZ, 0xc0, !PT ;  /* 0xffff000043407812 */ /* 0x000fe200078ec0ff */
[----:B------:R1:W-:Y:S01]  /*8f50*/  STSM.16.M88.4 [R100+0x6400], R104 ;  /* 0x0064006864007844 */ /* 0x0003e20000000200 */
[----:B------:R-:W-:Y:S01]  /*8f60*/  F2FP.BF16.F32.PACK_AB R112, R10, R3 ;  /* 0x000000030a70723e */ /* 0x000fe200000010ff */
[C---:B------:R-:W-:Y:S01]  /*8f70*/  FFMA R15, R41.reuse, R52, R15 ;  /* 0x00000034290f7223 */ /* 0x040fe2000000000f */
[C---:B------:R-:W-:Y:S01]  /*8f80*/  FMUL R12, R38.reuse, R16 ;  /* 0x00000010260c7220 */ /* 0x040fe20000400000 */
[C---:B------:R-:W-:Y:S01]  /*8f90*/  FMUL R13, R38.reuse, R17 ;  /* 0x00000011260d7220 */ /* 0x040fe20000400000 */
[----:B------:R-:W-:Y:S01]  /*8fa0*/  FMUL R14, R38, R18 ;  /* 0x00000012260e7220 */ /* 0x000fe20000400000 */
[----:B------:R-:W-:Y:S01]  /*8fb0*/  SHF.L.U32 R65, R72, 0x10, RZ ;  /* 0x0000001048417819 */ /* 0x000fe200000006ff */
[----:B------:R-:W-:Y:S01]  /*8fc0*/  FFMA R12, R41, R53, R12 ;  /* 0x00000035290c7223 */ /* 0x000fe2000000000c */
[----:B------:R-:W-:Y:S01]  /*8fd0*/  F2FP.BF16.F32.PACK_AB R113, R15, R11 ;  /* 0x0000000b0f71723e */ /* 0x000fe200000010ff */
[C---:B------:R-:W-:Y:S01]  /*8fe0*/  FFMA R13, R41.reuse, R54, R13 ;  /* 0x00000036290d7223 */ /* 0x040fe2000000000d */
[----:B------:R-:W-:Y:S01]  /*8ff0*/  FFMA R14, R41, R55, R14 ;  /* 0x00000037290e7223 */ /* 0x000fe2000000000e */
[----:B------:R-:W-:Y:S01]  /*9000*/  FMUL R19, R38, R19 ;  /* 0x0000001326137220 */ /* 0x000fe20000400000 */
[----:B------:R-:W-:Y:S01]  /*9010*/  LOP3.LUT R66, R72, 0xffff0000, RZ, 0xc0, !PT ;  /* 0xffff000048427812 */ /* 0x000fe200078ec0ff */
[C---:B------:R-:W-:Y:S01]  /*9020*/  FMUL R16, R38.reuse, R20 ;  /* 0x0000001426107220 */ /* 0x040fe20000400000 */
[----:B------:R-:W-:Y:S01]  /*9030*/  F2FP.BF16.F32.PACK_AB R114, R13, R12 ;  /* 0x0000000c0d72723e */ /* 0x000fe200000010ff */
[C---:B------:R-:W-:Y:S01]  /*9040*/  FFMA R19, R41.reuse, R56, R19 ;  /* 0x0000003829137223 */ /* 0x040fe20000000013 */
[C---:B------:R-:W-:Y:S01]  /*9050*/  FMUL R17, R38.reuse, R21 ;  /* 0x0000001526117220 */ /* 0x040fe20000400000 */
[----:B------:R-:W-:Y:S01]  /*9060*/  FFMA R16, R41, R57, R16 ;  /* 0x0000003929107223 */ /* 0x000fe20000000010 */
[----:B------:R-:W-:Y:S01]  /*9070*/  SHF.L.U32 R67, R73, 0x10, RZ ;  /* 0x0000001049437819 */ /* 0x000fe200000006ff */
[C---:B------:R-:W-:Y:S01]  /*9080*/  FMUL R18, R38.reuse, R22 ;  /* 0x0000001626127220 */ /* 0x040fe20000400000 */
[----:B------:R-:W-:Y:S01]  /*9090*/  F2FP.BF16.F32.PACK_AB R115, R19, R14 ;  /* 0x0000000e1373723e */ /* 0x000fe200000010ff */
[C---:B------:R-:W-:Y:S01]  /*90a0*/  FFMA R17, R41.reuse, R58, R17 ;  /* 0x0000003a29117223 */ /* 0x040fe20000000011 */
[C---:B------:R-:W-:Y:S01]  /*90b0*/  FMUL R23, R38.reuse, R23 ;  /* 0x0000001726177220 */ /* 0x040fe20000400000 */
        /* <DEDUP_REMOVED lines=12> */
[C---:B------:R-:W-:Y:S01]  /*9180*/  FMUL R27, R38.reuse, R27 ;  /* 0x0000001b261b7220 */ /* 0x040fe20000400000 */
[C---:B------:R-:W-:Y:S01]  /*9190*/  FMUL R24, R38.reuse, R28 ;  /* 0x0000001c26187220 */ /* 0x040fe20000400000 */
[C---:B------:R-:W-:Y:S01]  /*91a0*/  FMUL R25, R38.reuse, R29 ;  /* 0x0000001d26197220 */ /* 0x040fe20000400000 */
[C---:B------:R-:W-:Y:S01]  /*91b0*/  FFMA R22, R41.reuse, R63, R22 ;  /* 0x0000003f29167223 */ /* 0x040fe20000000016 */
[C---:B------:R-:W-:Y:S01]  /*91c0*/  FMUL R26, R38.reuse, R30 ;  /* 0x0000001e261a7220 */ /* 0x040fe20000400000 */
[C---:B------:R-:W-:Y:S01]  /*91d0*/  FFMA R27, R41.reuse, R64, R27 ;  /* 0x00000040291b7223 */ /* 0x040fe2000000001b */
[----:B------:R-:W-:Y:S01]  /*91e0*/  FMUL R31, R38, R31 ;  /* 0x0000001f261f7220 */ /* 0x000fe20000400000 */
[C---:B------:R-:W-:Y:S01]  /*91f0*/  FFMA R24, R41.reuse, R65, R24 ;  /* 0x0000004129187223 */ /* 0x040fe20000000018 */
[----:B------:R-:W-:Y:S01]  /*9200*/  LOP3.LUT R70, R74, 0xffff0000, RZ, 0xc0, !PT ;  /* 0xffff00004a467812 */ /* 0x000fe200078ec0ff */
[C---:B------:R-:W-:Y:S01]  /*9210*/  FMUL R28, R38.reuse, R32 ;  /* 0x00000020261c7220 */ /* 0x040fe20000400000 */
[----:B------:R-:W-:Y:S01]  /*9220*/  FFMA R25, R41, R66, R25 ;  /* 0x0000004229197223 */ /* 0x000fe20000000019 */
[----:B------:R-:W-:Y:S01]  /*9230*/  SHF.L.U32 R71, R75, 0x10, RZ ;  /* 0x000000104b477819 */ /* 0x000fe200000006ff */
[C---:B------:R-:W-:Y:S01]  /*9240*/  FMUL R29, R38.reuse, R33 ;  /* 0x00000021261d7220 */ /* 0x040fe20000400000 */
[----:B------:R-:W-:Y:S01]  /*9250*/  FFMA R26, R41, R67, R26 ;  /* 0x00000043291a7223 */ /* 0x000fe2000000001a */
[----:B------:R-:W-:Y:S01]  /*9260*/  LOP3.LUT R72, R75, 0xffff0000, RZ, 0xc0, !PT ;  /* 0xffff00004b487812 */ /* 0x000fe200078ec0ff */
        /* <DEDUP_REMOVED lines=31> */
[----:B--2---:R-:W-:Y:S04]  /*9460*/  DEPBAR.LE SB0, 0x1 ;  /* 0x000080400000791a */ /* 0x004fe80000000000 */
.L_x_131:
[----:B------:R-:W-:Y:S05]  /*9470*/  BSYNC.RECONVERGENT B0 ;  /* 0x0000000000007941 */ /* 0x000fea0003800200 */
.L_x_130:
[----:B------:R-:W-:Y:S01]  /*9480*/  BAR.SYNC.DEFER_BLOCKING 0x1, 0x80 ;  /* 0x0042000000007b1d */ /* 0x000fe20000010000 */
[----:B------:R-:W-:Y:S01]  /*9490*/  UISETP.NE.AND UP0, UPT, UR47, -0x4, UPT ;  /* 0xfffffffc2f00788c */ /* 0x000fe2000bf05270 */
[----:B------:R-:W-:Y:S08]  /*94a0*/  IADD3 R0, PT, PT, R36, 0x1, RZ ;  /* 0x0000000124007810 */ /* 0x000ff00007ffe0ff */
[----:B------:R-:W-:Y:S05]  /*94b0*/  BRA.U !UP0, `(.L_x_132) ;  /* 0x0000000108247547 */ /* 0x000fea000b800000 */
[----:B------:R-:W-:Y:S01]  /*94c0*/  ISETP.NE.AND P0, PT, R98, RZ, PT ;  /* 0x000000ff6200720c */ /* 0x000fe20003f05270 */
[----:B------:R-:W-:Y:S01]  /*94d0*/  IMAD.U32 R2, RZ, RZ, UR46 ;  /* 0x0000002eff027e24 */ /* 0x000fe2000f8e00ff */
[----:B------:R-:W-:Y:S04]  /*94e0*/  UIADD3 UR4, UPT, UPT, UR46, 0x1, URZ ;  /* 0x000000012e047890 */ /* 0x000fe8000fffe0ff */
[----:B------:R-:W-:Y:S04]  /*94f0*/  UISETP.NE.AND UP0, UPT, UR4, 0x4, UPT ;  /* 0x000000040400788c */ /* 0x000fe8000bf05270 */
[----:B------:R-:W-:Y:S03]  /*9500*/  USEL UR46, UR4, URZ, UP0 ;  /* 0x000000ff042e7287 */ /* 0x000fe60008000000 */
[----:B------:R-:W-:Y:S05]  /*9510*/  @P0 LEA R2, R2, UR44, 0x3 ;  /* 0x0000002c02020c11 */ /* 0x000fea000f8e18ff */
[----:B------:R-:W-:Y:S05]  /*9520*/  @P0 VIADD R3, R2, 0x60 ;  /* 0x0000006002030836 */ /* 0x000fea0000000000 */
[----:B------:R-:W-:Y:S04]  /*9530*/  @P0 PRMT R3, R108, 0x654, R3 ;  /* 0x000006546c030816 */ /* 0x000fe80000000003 */
[----:B------:R2:W-:Y:S03]  /*9540*/  @P0 SYNCS.ARRIVE.TRANS64.RED.A1T0 RZ, [R3+URZ], RZ ;  /* 0x000000ff03ff09a7 */ /* 0x0005e600081004ff */
.L_x_132:
[----:B------:R-:W-:Y:S01]  /*9550*/  R2UR UR5, R87 ;  /* 0x00000000570572ca */ /* 0x000fe200000e0000 */
[----:B------:R-:W-:Y:S01]  /*9560*/  UISETP.NE.AND UP0, UPT, UR61, URZ, UPT ;  /* 0x000000ff3d00728c */ /* 0x000fe2000bf05270 */
[----:B------:R-:W-:Y:S01]  /*9570*/  R2UR UR4, R88 ;  /* 0x00000000580472ca */ /* 0x000fe200000e0000 */
[----:B------:R-:W-:Y:S01]  /*9580*/  UIADD3 UR47, UPT, UPT, UR47, 0x4, URZ ;  /* 0x000000042f2f7890 */ /* 0x000fe2000fffe0ff */
[----:B------:R-:W-:Y:S01]  /*9590*/  ISETP.NE.AND P0, PT, R91, 0x2, PT ;  /* 0x000000025b00780c */ /* 0x000fe20003f05270 */
[----:B------:R-:W-:Y:S01]  /*95a0*/  UMOV UR36, UR60 ;  /* 0x0000003c00247c82 */ /* 0x000fe20008000000 */
[----:B------:R-:W-:Y:S02]  /*95b0*/  ISETP.NE.AND P1, PT, R0, 0x4, PT ;  /* 0x000000040000780c */ /* 0x000fe40003f25270 */
[----:B--2---:R-:W-:Y:S02]  /*95c0*/  SEL R3, RZ, 0x1, P0 ;  /* 0x00000001ff037807 */ /* 0x004fe40000000000 */
[----:B------:R-:W-:Y:S02]  /*95d0*/  SEL R2, RZ, 0x1, P1 ;  /* 0x00000001ff027807 */ /* 0x000fe40000800000 */
[----:B------:R-:W-:Y:S01]  /*95e0*/  LOP3.LUT R92, R92, R3, RZ, 0x3c, !PT ;  /* 0x000000035c5c7212 */ /* 0x000fe200078e3cff */
[----:B------:R-:W-:Y:S01]  /*95f0*/  UIADD3 UR20, UPT, UPT, UR37, UR5, URZ ;  /* 0x0000000525147290 */ /* 0x000fe2000fffe0ff */
[----:B------:R-:W-:Y:S01]  /*9600*/  LOP3.LUT R93, R93, R2, RZ, 0x3c, !PT ;  /* 0x000000025d5d7212 */ /* 0x000fe200078e3cff */
[----:B------:R-:W-:Y:S01]  /*9610*/  UIADD3 UR16, UPT, UPT, UR38, UR4, URZ ;  /* 0x0000000426107290 */ /* 0x000fe2000fffe0ff */
[----:B------:R-:W-:Y:S02]  /*9620*/  SEL R91, R91, RZ, P0 ;  /* 0x000000ff5b5b7207 */ /* 0x000fe40000000000 */
[----:B------:R-:W-:Y:S01]  /*9630*/  SEL R36, R0, RZ, P1 ;  /* 0x000000ff00247207 */ /* 0x000fe20000800000 */
[----:B------:R-:W-:Y:S08]  /*9640*/  BRA.U UP0, `(.L_x_133) ;  /* 0xffffffbd00b87547 */ /* 0x000ff0000b83ffff */
[----:B------:R-:W2:Y:S01]  /*9650*/  LDCU.64 UR4, c[0x0][0x888] ;  /* 0x00011100ff0477ac */ /* 0x000ea20008000a00 */
[----:B------:R-:W3:Y:S01]  /*9660*/  LDCU.64 UR6, c[0x0][0x890] ;  /* 0x00011200ff0677ac */ /* 0x000ee20008000a00 */
[----:B--2---:R-:W-:Y:S02]  /*9670*/  ISETP.NE.U32.AND P2, PT, RZ, UR4, PT ;  /* 0x00000004ff007c0c */ /* 0x004fe4000bf45070 */
[----:B---3--:R-:W-:Y:S02]  /*9680*/  ISETP.NE.U32.AND P1, PT, RZ, UR6, PT ;  /* 0x00000006ff007c0c */ /* 0x008fe4000bf25070 */
[----:B------:R-:W-:Y:S02]  /*9690*/  ISETP.NE.AND.EX P2, PT, RZ, UR5, PT, P2 ;  /* 0x00000005ff007c0c */ /* 0x000fe4000bf45320 */
[----:B------:R-:W-:-:S13]  /*96a0*/  ISETP.NE.AND.EX P0, PT, RZ, UR7, PT, P1 ;  /* 0x00000007ff007c0c */ /* 0x000fda000bf05310 */
[----:B------:R-:W-:Y:S05]  /*96b0*/  @P2 BRA P0, `(.L_x_134) ;  /* 0x00000000003c2947 */ /* 0x000fea0000000000 */
[----:B------:R-:W-:-:S13]  /*96c0*/  ISETP.NE.AND.EX P1, PT, RZ, UR7, PT, P1 ;  /* 0x00000007ff007c0c */ /* 0x000fda000bf25310 */
[----:B------:R-:W-:Y:S05]  /*96d0*/  @P1 BRA `(.L_x_135) ;  /* 0x00000000000c1947 */ /* 0x000fea0003800000 */
[----:B------:R-:W-:-:S13]  /*96e0*/  FSETP.NEU.AND P0, PT, R41, RZ, PT ;  /* 0x000000ff2900720b */ /* 0x000fda0003f0d000 */
[----:B------:R-:W-:Y:S05]  /*96f0*/  @!P0 EXIT ;  /* 0x000000000000894d */ /* 0x000fea0003800000 */
[----:B------:R-:W-:Y:S05]  /*9700*/  BRA `(.L_x_134) ;  /* 0x0000000000287947 */ /* 0x000fea0003800000 */
.L_x_135:
[----:B------:R-:W-:Y:S01]  /*9710*/  ISETP.NE.AND P0, PT, R90, RZ, PT ;  /* 0x000000ff5a00720c */ /* 0x000fe20003f05270 */
[----:B------:R-:W-:-:S12]  /*9720*/  BSSY.RECONVERGENT B0, `(.L_x_134) ;  /* 0x0000008000007945 */ /* 0x000fd80003800200 */
[----:B------:R-:W-:Y:S05]  /*9730*/  @P0 BRA `(.L_x_136) ;  /* 0x0000000000100947 */ /* 0x000fea0003800000 */
[----:B------:R-:W-:-:S04]  /*9740*/  ISETP.NE.U32.AND P0, PT, RZ, UR4, PT ;  /* 0x00000004ff007c0c */ /* 0x000fc8000bf05070 */
[----:B------:R-:W-:-:S13]  /*9750*/  ISETP.NE.AND.EX P0, PT, RZ, UR5, PT, P0 ;  /* 0x00000005ff007c0c */ /* 0x000fda000bf05300 */
[----:B------:R-:W-:Y:S05]  /*9760*/  @!P0 EXIT ;  /* 0x000000000000894d */ /* 0x000fea0003800000 */
[----:B------:R-:W-:Y:S05]  /*9770*/  BRA `(.L_x_137) ;  /* 0x0000000000087947 */ /* 0x000fea0003800000 */
.L_x_136:
[----:B------:R-:W-:-:S13]  /*9780*/  FSETP.NEU.AND P0, PT, R41, RZ, PT ;  /* 0x000000ff2900720b */ /* 0x000fda0003f0d000 */
[----:B------:R-:W-:Y:S05]  /*9790*/  @!P0 EXIT ;  /* 0x000000000000894d */ /* 0x000fea0003800000 */
.L_x_137:
[----:B------:R-:W-:Y:S05]  /*97a0*/  BSYNC.RECONVERGENT B0 ;  /* 0x0000000000007941 */ /* 0x000fea0003800200 */
.L_x_134:
[----:B------:R-:W2:Y:S01]  /*97b0*/  S2UR UR7, SR_CgaCtaId ;  /* 0x00000000000779c3 */ /* 0x000ea20000008800 */
[----:B------:R-:W-:Y:S01]  /*97c0*/  ULEA UR6, UR46, UR44, 0x3 ;  /* 0x0000002c2e067291 */ /* 0x000fe2000f8e18ff */
[----:B------:R-:W-:-:S04]  /*97d0*/  DEPBAR.LE SB0, 0x0 ;  /* 0x000080000000791a */ /* 0x000fc80000000000 */
[----:B------:R-:W-:-:S04]  /*97e0*/  UIADD3 UR6, UPT, UPT, UR6, 0x60, URZ ;  /* 0x0000006006067890 */ /* 0x000fc8000fffe0ff */
[----:B--2---:R-:W-:-:S09]  /*97f0*/  UPRMT UR6, UR7, 0x654, UR6 ;  /* 0x0000065407067896 */ /* 0x004fd20008000006 */
[----:B------:R-:W-:Y:S01]  /*9800*/  SYNCS.ARRIVE.TRANS64.RED.A1T0 RZ, [UR6], RZ ;  /* 0x000000ffffff79a7 */ /* 0x000fe20008100406 */
[----:B------:R-:W-:Y:S05]  /*9810*/  EXIT ;  /* 0x000000000000794d */ /* 0x000fea0003800000 */
.L_x_24:
[----:B-1----:R1:W3:Y:S02]  /*9820*/  SYNCS.PHASECHK.TRANS64.TRYWAIT P0, [R0+URZ+0x100], R3 ;  /* 0x00010003000075a7 */ /* 0x0022e400080011ff */
[----:B---3--:R-:W-:Y:S05]  /*9830*/  @!P0 NANOSLEEP.SYNCS 0x989680 ;  /* 0x009896800000895d */ /* 0x008fea0003900000 */
[----:B------:R-:W3:Y:S02]  /*9840*/  @!P0 SYNCS.PHASECHK.TRANS64 P0, [R0+URZ+0x100], R3 ;  /* 0x00010003000085a7 */ /* 0x000ee400080010ff */
[----:B---3--:R-:W-:Y:S05]  /*9850*/  @!P0 BRA `(.L_x_24) ;  /* 0xfffffffc00f08947 */ /* 0x008fea000383ffff */
[----:B------:R-:W-:Y:S05]  /*9860*/  BRA `(.L_x_138) ;  /* 0xffffff8000ac7947 */ /* 0x000fea000383ffff */
.L_x_27:
[----:B-1----:R-:W-:-:S07]  /*9870*/  MOV R0, UR33 ;  /* 0x0000002100007c02 */ /* 0x002fce0008000f00 */
.L_x_139:
[----:B-1----:R1:W3:Y:S02]  /*9880*/  SYNCS.PHASECHK.TRANS64.TRYWAIT P0, [R0+URZ+0x20], R3 ;  /* 0x00002003000075a7 */ /* 0x0022e400080011ff */
[----:B---3--:R-:W-:Y:S05]  /*9890*/  @!P0 NANOSLEEP.SYNCS 0x989680 ;  /* 0x009896800000895d */ /* 0x008fea0003900000 */
[----:B------:R-:W3:Y:S02]  /*98a0*/  @!P0 SYNCS.PHASECHK.TRANS64 P0, [R0+URZ+0x20], R3 ;  /* 0x00002003000085a7 */ /* 0x000ee400080010ff */
[----:B---3--:R-:W-:Y:S05]  /*98b0*/  @!P0 BRA `(.L_x_139) ;  /* 0xfffffffc00f08947 */ /* 0x008fea000383ffff */
[----:B------:R-:W-:Y:S05]  /*98c0*/  BRA `(.L_x_26) ;  /* 0xffffff8000f07947 */ /* 0x000fea000383ffff */
.L_x_34:
[----:B-1----:R-:W-:-:S07]  /*98d0*/  MOV R0, UR17 ;  /* 0x0000001100007c02 */ /* 0x002fce0008000f00 */
.L_x_140:
[----:B-1----:R1:W3:Y:S02]  /*98e0*/  SYNCS.PHASECHK.TRANS64.TRYWAIT P0, [R0+URZ+0x20], R3 ;  /* 0x00002003000075a7 */ /* 0x0022e400080011ff */
[----:B---3--:R-:W-:Y:S05]  /*98f0*/  @!P0 NANOSLEEP.SYNCS 0x989680 ;  /* 0x009896800000895d */ /* 0x008fea0003900000 */
[----:B------:R-:W3:Y:S02]  /*9900*/  @!P0 SYNCS.PHASECHK.TRANS64 P0, [R0+URZ+0x20], R3 ;  /* 0x00002003000085a7 */ /* 0x000ee400080010ff */
[----:B---3--:R-:W-:Y:S05]  /*9910*/  @!P0 BRA `(.L_x_140) ;  /* 0xfffffffc00f08947 */ /* 0x008fea000383ffff */
[----:B------:R-:W-:Y:S05]  /*9920*/  BRA `(.L_x_33) ;  /* 0xffffff8400b87947 */ /* 0x000fea000383ffff */
.L_x_39:
[----:B-1----:R1:W3:Y:S02]  /*9930*/  SYNCS.PHASECHK.TRANS64.TRYWAIT P0, [R3+URZ+0x90], R0 ;  /* 0x00009000030075a7 */ /* 0x0022e400080011ff */
[----:B---3--:R-:W-:Y:S05]  /*9940*/  @!P0 NANOSLEEP.SYNCS 0x989680 ;  /* 0x009896800000895d */ /* 0x008fea0003900000 */
[----:B------:R-:W3:Y:S02]  /*9950*/  @!P0 SYNCS.PHASECHK.TRANS64 P0, [R3+URZ+0x90], R0 ;  /* 0x00009000030085a7 */ /* 0x000ee400080010ff */
[----:B---3--:R-:W-:Y:S05]  /*9960*/  @!P0 BRA `(.L_x_39) ;  /* 0xfffffffc00f08947 */ /* 0x008fea000383ffff */
[----:B------:R-:W-:Y:S05]  /*9970*/  BRA `(.L_x_141) ;  /* 0xffffff8800587947 */ /* 0x000fea000383ffff */
.L_x_43:
[----:B-1----:R-:W-:-:S07]  /*9980*/  MOV R0, UR4 ;  /* 0x0000000400007c02 */ /* 0x002fce0008000f00 */
.L_x_142:
[----:B-1----:R1:W3:Y:S02]  /*9990*/  SYNCS.PHASECHK.TRANS64.TRYWAIT P0, [R0+URZ], R3 ;  /* 0x00000003000075a7 */ /* 0x0022e400080011ff */
[----:B---3--:R-:W-:Y:S05]  /*99a0*/  @!P0 NANOSLEEP.SYNCS 0x989680 ;  /* 0x009896800000895d */ /* 0x008fea0003900000 */
[----:B------:R-:W3:Y:S02]  /*99b0*/  @!P0 SYNCS.PHASECHK.TRANS64 P0, [R0+URZ], R3 ;  /* 0x00000003000085a7 */ /* 0x000ee400080010ff */
[----:B---3--:R-:W-:Y:S05]  /*99c0*/  @!P0 BRA `(.L_x_142) ;  /* 0xfffffffc00f08947 */ /* 0x008fea000383ffff */
[----:B------:R-:W-:Y:S05]  /*99d0*/  BRA `(.L_x_143) ;  /* 0xffffff9000047947 */ /* 0x000fea000383ffff */
.L_x_44:
[----:B------:R-:W-:-:S07]  /*99e0*/  MOV R0, UR5 ;  /* 0x0000000500007c02 */ /* 0x000fce0008000f00 */
.L_x_144:
[----:B-1----:R1:W3:Y:S02]  /*99f0*/  SYNCS.PHASECHK.TRANS64.TRYWAIT P0, [R0+URZ], R3 ;  /* 0x00000003000075a7 */ /* 0x0022e400080011ff */
[----:B---3--:R-:W-:Y:S05]  /*9a00*/  @!P0 NANOSLEEP.SYNCS 0x989680 ;  /* 0x009896800000895d */ /* 0x008fea0003900000 */
[----:B------:R-:W3:Y:S02]  /*9a10*/  @!P0 SYNCS.PHASECHK.TRANS64 P0, [R0+URZ], R3 ;  /* 0x00000003000085a7 */ /* 0x000ee400080010ff */
[----:B---3--:R-:W-:Y:S05]  /*9a20*/  @!P0 BRA `(.L_x_144) ;  /* 0xfffffffc00f08947 */ /* 0x008fea000383ffff */
[----:B------:R-:W-:Y:S05]  /*9a30*/  BRA `(.L_x_145) ;  /* 0xffffff9000107947 */ /* 0x000fea000383ffff */
.L_x_45:
[----:B------:R-:W-:-:S07]  /*9a40*/  MOV R0, UR5 ;  /* 0x0000000500007c02 */ /* 0x000fce0008000f00 */
.L_x_146:
[----:B-1----:R1:W3:Y:S02]  /*9a50*/  SYNCS.PHASECHK.TRANS64.TRYWAIT P0, [R0+URZ], R3 ;  /* 0x00000003000075a7 */ /* 0x0022e400080011ff */
[----:B---3--:R-:W-:Y:S05]  /*9a60*/  @!P0 NANOSLEEP.SYNCS 0x989680 ;  /* 0x009896800000895d */ /* 0x008fea0003900000 */
[----:B------:R-:W3:Y:S02]  /*9a70*/  @!P0 SYNCS.PHASECHK.TRANS64 P0, [R0+URZ], R3 ;  /* 0x00000003000085a7 */ /* 0x000ee400080010ff */
[----:B---3--:R-:W-:Y:S05]  /*9a80*/  @!P0 BRA `(.L_x_146) ;  /* 0xfffffffc00f08947 */ /* 0x008fea000383ffff */
[----:B------:R-:W-:Y:S05]  /*9a90*/  BRA `(.L_x_147) ;  /* 0xffffff90001c7947 */ /* 0x000fea000383ffff */
.L_x_48:
[----:B--2---:R2:W3:Y:S02]  /*9aa0*/  SYNCS.PHASECHK.TRANS64.TRYWAIT P0, [R2+URZ+0xf0], R5 ;  /* 0x0000f005020075a7 */ /* 0x0044e400080011ff */
[----:B---3--:R-:W-:Y:S05]  /*9ab0*/  @!P0 NANOSLEEP.SYNCS 0x989680 ;  /* 0x009896800000895d */ /* 0x008fea0003900000 */
[----:B------:R-:W3:Y:S02]  /*9ac0*/  @!P0 SYNCS.PHASECHK.TRANS64 P0, [R2+URZ+0xf0], R5 ;  /* 0x0000f005020085a7 */ /* 0x000ee400080010ff */
[----:B---3--:R-:W-:Y:S05]  /*9ad0*/  @!P0 BRA `(.L_x_48) ;  /* 0xfffffffc00f08947 */ /* 0x008fea000383ffff */
[----:B------:R-:W-:Y:S05]  /*9ae0*/  BRA `(.L_x_148) ;  /* 0xffffff9000807947 */ /* 0x000fea000383ffff */
.L_x_49:
[----:B------:R-:W-:-:S07]  /*9af0*/  MOV R2, UR4 ;  /* 0x0000000400027c02 */ /* 0x000fce0008000f00 */
.L_x_149:
[----:B--2---:R2:W3:Y:S02]  /*9b00*/  SYNCS.PHASECHK.TRANS64.TRYWAIT P0, [R2+URZ+0xa0], R5 ;  /* 0x0000a005020075a7 */ /* 0x0044e400080011ff */
[----:B---3--:R-:W-:Y:S05]  /*9b10*/  @!P0 NANOSLEEP.SYNCS 0x989680 ;  /* 0x009896800000895d */ /* 0x008fea0003900000 */
[----:B------:R-:W3:Y:S02]  /*9b20*/  @!P0 SYNCS.PHASECHK.TRANS64 P0, [R2+URZ+0xa0], R5 ;  /* 0x0000a005020085a7 */ /* 0x000ee400080010ff */
[----:B---3--:R-:W-:Y:S05]  /*9b30*/  @!P0 BRA `(.L_x_149) ;  /* 0xfffffffc00f08947 */ /* 0x008fea000383ffff */
[----:B------:R-:W-:Y:S05]  /*9b40*/  BRA `(.L_x_150) ;  /* 0xffffff9000907947 */ /* 0x000fea000383ffff */
.L_x_50:
[----:B--2---:R2:W3:Y:S02]  /*9b50*/  SYNCS.PHASECHK.TRANS64.TRYWAIT P1, [R2+URZ+0x90], R5 ;  /* 0x00009005020075a7 */ /* 0x0044e400080211ff */
[----:B---3--:R-:W-:Y:S05]  /*9b60*/  @!P1 NANOSLEEP.SYNCS 0x989680 ;  /* 0x009896800000995d */ /* 0x008fea0003900000 */
[----:B------:R-:W3:Y:S02]  /*9b70*/  @!P1 SYNCS.PHASECHK.TRANS64 P1, [R2+URZ+0x90], R5 ;  /* 0x00009005020095a7 */ /* 0x000ee400080210ff */
[----:B---3--:R-:W-:Y:S05]  /*9b80*/  @!P1 BRA `(.L_x_50) ;  /* 0xfffffffc00f09947 */ /* 0x008fea000383ffff */
[----:B------:R-:W-:Y:S05]  /*9b90*/  BRA `(.L_x_151) ;  /* 0xffffff9000c07947 */ /* 0x000fea000383ffff */
.L_x_53:
[----:B------:R-:W-:-:S07]  /*9ba0*/  MOV R0, UR4 ;  /* 0x0000000400007c02 */ /* 0x000fce0008000f00 */
.L_x_152:
[----:B--2---:R2:W3:Y:S02]  /*9bb0*/  SYNCS.PHASECHK.TRANS64.TRYWAIT P0, [R0+URZ+0xa0], R3 ;  /* 0x0000a003000075a7 */ /* 0x0044e400080011ff */
[----:B---3--:R-:W-:Y:S05]  /*9bc0*/  @!P0 NANOSLEEP.SYNCS 0x989680 ;  /* 0x009896800000895d */ /* 0x008fea0003900000 */
[----:B------:R-:W3:Y:S02]  /*9bd0*/  @!P0 SYNCS.PHASECHK.TRANS64 P0, [R0+URZ+0xa0], R3 ;  /* 0x0000a003000085a7 */ /* 0x000ee400080010ff */
[----:B---3--:R-:W-:Y:S05]  /*9be0*/  @!P0 BRA `(.L_x_152) ;  /* 0xfffffffc00f08947 */ /* 0x008fea000383ffff */
[----:B------:R-:W-:Y:S05]  /*9bf0*/  BRA `(.L_x_52) ;  /* 0xffffff9400147947 */ /* 0x000fea000383ffff */
.L_x_60:
[----:B-1----:R1:W2:Y:S02]  /*9c00*/  SYNCS.PHASECHK.TRANS64.TRYWAIT P1, [R0+URZ+0x90], R5 ;  /* 0x00009005000075a7 */ /* 0x0022a400080211ff */
[----:B--2---:R-:W-:Y:S05]  /*9c10*/  @!P1 NANOSLEEP.SYNCS 0x989680 ;  /* 0x009896800000995d */ /* 0x004fea0003900000 */
[----:B------:R-:W2:Y:S02]  /*9c20*/  @!P1 SYNCS.PHASECHK.TRANS64 P1, [R0+URZ+0x90], R5 ;  /* 0x00009005000095a7 */ /* 0x000ea400080210ff */
[----:B--2---:R-:W-:Y:S05]  /*9c30*/  @!P1 BRA `(.L_x_60) ;  /* 0xfffffffc00f09947 */ /* 0x004fea000383ffff */
[----:B------:R-:W-:Y:S05]  /*9c40*/  BRA `(.L_x_153) ;  /* 0xffffff98008c7947 */ /* 0x000fea000383ffff */
.L_x_61:
[----:B------:R-:W-:-:S07]  /*9c50*/  MOV R3, UR31 ;  /* 0x0000001f00037c02 */ /* 0x000fce0008000f00 */
.L_x_154:
[----:B-1----:R1:W2:Y:S02]  /*9c60*/  SYNCS.PHASECHK.TRANS64.TRYWAIT P0, [R3+URZ+0xd0], R0 ;  /* 0x0000d000030075a7 */ /* 0x0022a400080011ff */
[----:B--2---:R-:W-:Y:S05]  /*9c70*/  @!P0 NANOSLEEP.SYNCS 0x989680 ;  /* 0x009896800000895d */ /* 0x004fea0003900000 */
[----:B------:R-:W2:Y:S02]  /*9c80*/  @!P0 SYNCS.PHASECHK.TRANS64 P0, [R3+URZ+0xd0], R0 ;  /* 0x0000d000030085a7 */ /* 0x000ea400080010ff */
[----:B--2---:R-:W-:Y:S05]  /*9c90*/  @!P0 BRA `(.L_x_154) ;  /* 0xfffffffc00f08947 */ /* 0x004fea000383ffff */
[----:B------:R-:W-:Y:S05]  /*9ca0*/  BRA `(.L_x_155) ;  /* 0xffffff9800dc7947 */ /* 0x000fea000383ffff */
.L_x_64:
[----:B------:R-:W-:Y:S07]  /*9cb0*/  MOV R0, UR5 ;  /* 0x0000000500007c02 */ /* 0x000fee0008000f00 */
.L_x_156:
[----:B-1----:R1:W2:Y:S02]  /*9cc0*/  SYNCS.PHASECHK.TRANS64.TRYWAIT P0, [R0+URZ], R3 ;  /* 0x00000003000075a7 */ /* 0x0022a400080011ff */
[----:B--2---:R-:W-:Y:S05]  /*9cd0*/  @!P0 NANOSLEEP.SYNCS 0x989680 ;  /* 0x009896800000895d */ /* 0x004fea0003900000 */
[----:B------:R-:W2:Y:S02]  /*9ce0*/  @!P0 SYNCS.PHASECHK.TRANS64 P0, [R0+URZ], R3 ;  /* 0x00000003000085a7 */ /* 0x000ea400080010ff */
[----:B--2---:R-:W-:Y:S05]  /*9cf0*/  @!P0 BRA `(.L_x_156) ;  /* 0xfffffffc00f08947 */ /* 0x004fea000383ffff */
[----:B------:R-:W-:Y:S05]  /*9d00*/  BRA `(.L_x_63) ;  /* 0xffffff9800f87947 */ /* 0x000fea000383ffff */
.L_x_67:
[----:B------:R-:W-:-:S07]  /*9d10*/  MOV R0, UR4 ;  /* 0x0000000400007c02 */ /* 0x000fce0008000f00 */
.L_x_157:
[----:B--2---:R2:W4:Y:S02]  /*9d20*/  SYNCS.PHASECHK.TRANS64.TRYWAIT P0, [R0+URZ], R3 ;  /* 0x00000003000075a7 */ /* 0x00452400080011ff */
[----:B----4-:R-:W-:Y:S05]  /*9d30*/  @!P0 NANOSLEEP.SYNCS 0x989680 ;  /* 0x009896800000895d */ /* 0x010fea0003900000 */
[----:B------:R-:W4:Y:S02]  /*9d40*/  @!P0 SYNCS.PHASECHK.TRANS64 P0, [R0+URZ], R3 ;  /* 0x00000003000085a7 */ /* 0x000f2400080010ff */
[----:B----4-:R-:W-:Y:S05]  /*9d50*/  @!P0 BRA `(.L_x_157) ;  /* 0xfffffffc00f08947 */ /* 0x010fea000383ffff */
[----:B------:R-:W-:Y:S05]  /*9d60*/  BRA `(.L_x_158) ;  /* 0xffffff9c00d47947 */ /* 0x000fea000383ffff */
.L_x_68:
[----:B------:R-:W-:-:S07]  /*9d70*/  MOV R0, UR5 ;  /* 0x0000000500007c02 */ /* 0x000fce0008000f00 */
.L_x_159:
[----:B-1----:R1:W2:Y:S02]  /*9d80*/  SYNCS.PHASECHK.TRANS64.TRYWAIT P0, [R0+URZ], R3 ;  /* 0x00000003000075a7 */ /* 0x0022a400080011ff */
[----:B--2---:R-:W-:Y:S05]  /*9d90*/  @!P0 NANOSLEEP.SYNCS 0x989680 ;  /* 0x009896800000895d */ /* 0x004fea0003900000 */
[----:B------:R-:W2:Y:S02]  /*9da0*/  @!P0 SYNCS.PHASECHK.TRANS64 P0, [R0+URZ], R3 ;  /* 0x00000003000085a7 */ /* 0x000ea400080010ff */
[----:B--2---:R-:W-:Y:S05]  /*9db0*/  @!P0 BRA `(.L_x_159) ;  /* 0xfffffffc00f08947 */ /* 0x004fea000383ffff */
[----:B------:R-:W-:Y:S05]  /*9dc0*/  BRA `(.L_x_160) ;  /* 0xffffff9c00e07947 */ /* 0x000fea000383ffff */
.L_x_69:
[----:B------:R-:W-:-:S07]  /*9dd0*/  MOV R0, UR5 ;  /* 0x0000000500007c02 */ /* 0x000fce0008000f00 */
.L_x_161:
[----:B-1----:R1:W2:Y:S02]  /*9de0*/  SYNCS.PHASECHK.TRANS64.TRYWAIT P0, [R0+URZ], R3 ;  /* 0x00000003000075a7 */ /* 0x0022a400080011ff */
[----:B--2---:R-:W-:Y:S05]  /*9df0*/  @!P0 NANOSLEEP.SYNCS 0x989680 ;  /* 0x009896800000895d */ /* 0x004fea0003900000 */
[----:B------:R-:W2:Y:S02]  /*9e00*/  @!P0 SYNCS.PHASECHK.TRANS64 P0, [R0+URZ], R3 ;  /* 0x00000003000085a7 */ /* 0x000ea400080010ff */
[----:B--2---:R-:W-:Y:S05]  /*9e10*/  @!P0 BRA `(.L_x_161) ;  /* 0xfffffffc00f08947 */ /* 0x004fea000383ffff */
[----:B------:R-:W-:Y:S05]  /*9e20*/  BRA `(.L_x_162) ;  /* 0xffffff9c00ec7947 */ /* 0x000fea000383ffff */
.L_x_70:
[----:B------:R-:W-:-:S07]  /*9e30*/  MOV R0, UR4 ;  /* 0x0000000400007c02 */ /* 0x000fce0008000f00 */
.L_x_163:
[----:B-1----:R1:W2:Y:S02]  /*9e40*/  SYNCS.PHASECHK.TRANS64.TRYWAIT P0, [R0+URZ], R3 ;  /* 0x00000003000075a7 */ /* 0x0022a400080011ff */
[----:B--2---:R-:W-:Y:S05]  /*9e50*/  @!P0 NANOSLEEP.SYNCS 0x989680 ;  /* 0x009896800000895d */ /* 0x004fea0003900000 */
[----:B------:R-:W2:Y:S02]  /*9e60*/  @!P0 SYNCS.PHASECHK.TRANS64 P0, [R0+URZ], R3 ;  /* 0x00000003000085a7 */ /* 0x000ea400080010ff */
[----:B--2---:R-:W-:Y:S05]  /*9e70*/  @!P0 BRA `(.L_x_163) ;  /* 0xfffffffc00f08947 */ /* 0x004fea000383ffff */
[----:B------:R-:W-:Y:S05]  /*9e80*/  BRA `(.L_x_164) ;  /* 0xffffff9c00f87947 */ /* 0x000fea000383ffff */
.L_x_75:
[----:B--2---:R2:W3:Y:S02]  /*9e90*/  SYNCS.PHASECHK.TRANS64.TRYWAIT P0, [R12+URZ+0x90], R9 ;  /* 0x000090090c0075a7 */ /* 0x0044e400080011ff */
[----:B---3--:R-:W-:Y:S05]  /*9ea0*/  @!P0 NANOSLEEP.SYNCS 0x989680 ;  /* 0x009896800000895d */ /* 0x008fea0003900000 */
[----:B------:R-:W3:Y:S02]  /*9eb0*/  @!P0 SYNCS.PHASECHK.TRANS64 P0, [R12+URZ+0x90], R9 ;  /* 0x000090090c0085a7 */ /* 0x000ee400080010ff */
[----:B---3--:R-:W-:Y:S05]  /*9ec0*/  @!P0 BRA `(.L_x_75) ;  /* 0xfffffffc00f08947 */ /* 0x008fea000383ffff */
[----:B------:R-:W-:Y:S05]  /*9ed0*/  BRA `(.L_x_165) ;  /* 0xffffffa400287947 */ /* 0x000fea000383ffff */
.L_x_78:
[----:B------:R-:W-:Y:S07]  /*9ee0*/  MOV R0, UR21 ;  /* 0x0000001500007c02 */ /* 0x000fee0008000f00 */
.L_x_166:
[----:B--2---:R2:W3:Y:S02]  /*9ef0*/  SYNCS.PHASECHK.TRANS64.TRYWAIT P2, [R0+URZ+0x88], R11 ;  /* 0x0000880b000075a7 */ /* 0x0044e400080411ff */
[----:B---3--:R-:W-:Y:S05]  /*9f00*/  @!P2 NANOSLEEP.SYNCS 0x989680 ;  /* 0x009896800000a95d */ /* 0x008fea0003900000 */
[----:B------:R-:W3:Y:S02]  /*9f10*/  @!P2 SYNCS.PHASECHK.TRANS64 P2, [R0+URZ+0x88], R11 ;  /* 0x0000880b0000a5a7 */ /* 0x000ee400080410ff */
[----:B---3--:R-:W-:Y:S05]  /*9f20*/  @!P2 BRA `(.L_x_166) ;  /* 0xfffffffc00f0a947 */ /* 0x008fea000383ffff */
[----:B------:R-:W-:Y:S05]  /*9f30*/  BRA `(.L_x_77) ;  /* 0xffffffa800907947 */ /* 0x000fea000383ffff */
.L_x_81:
[----:B--2---:R-:W-:Y:S07]  /*9f40*/  MOV R0, UR21 ;  /* 0x0000001500007c02 */ /* 0x004fee0008000f00 */
.L_x_167:
[----:B--2---:R2:W3:Y:S02]  /*9f50*/  SYNCS.PHASECHK.TRANS64.TRYWAIT P0, [R0+URZ+0x60], R9 ;  /* 0x00006009000075a7 */ /* 0x0044e400080011ff */
[----:B---3--:R-:W-:Y:S05]  /*9f60*/  @!P0 NANOSLEEP.SYNCS 0x989680 ;  /* 0x009896800000895d */ /* 0x008fea0003900000 */
[----:B------:R-:W3:Y:S02]  /*9f70*/  @!P0 SYNCS.PHASECHK.TRANS64 P0, [R0+URZ+0x60], R9 ;  /* 0x00006009000085a7 */ /* 0x000ee400080010ff */
[----:B---3--:R-:W-:Y:S05]  /*9f80*/  @!P0 BRA `(.L_x_167) ;  /* 0xfffffffc00f08947 */ /* 0x008fea000383ffff */
[----:B------:R-:W-:Y:S05]  /*9f90*/  BRA `(.L_x_168) ;  /* 0xffffffa800ec7947 */ /* 0x000fea000383ffff */
.L_x_82:
[----:B------:R-:W-:Y:S07]  /*9fa0*/  MOV R0, UR21 ;  /* 0x0000001500007c02 */ /* 0x000fee0008000f00 */
.L_x_169:
[----:B--2---:R2:W3:Y:S02]  /*9fb0*/  SYNCS.PHASECHK.TRANS64.TRYWAIT P0, [R0+URZ+0x68], R9 ;  /* 0x00006809000075a7 */ /* 0x0044e400080011ff */
[----:B---3--:R-:W-:Y:S05]  /*9fc0*/  @!P0 NANOSLEEP.SYNCS 0x989680 ;  /* 0x009896800000895d */ /* 0x008fea0003900000 */
[----:B------:R-:W3:Y:S02]  /*9fd0*/  @!P0 SYNCS.PHASECHK.TRANS64 P0, [R0+URZ+0x68], R9 ;  /* 0x00006809000085a7 */ /* 0x000ee400080010ff */
[----:B---3--:R-:W-:Y:S05]  /*9fe0*/  @!P0 BRA `(.L_x_169) ;  /* 0xfffffffc00f08947 */ /* 0x008fea000383ffff */
[----:B------:R-:W-:Y:S05]  /*9ff0*/  BRA `(.L_x_170) ;  /* 0xffffffac00247947 */ /* 0x000fea000383ffff */
.L_x_83:
[----:B------:R-:W-:Y:S07]  /*a000*/  MOV R0, UR21 ;  /* 0x0000001500007c02 */ /* 0x000fee0008000f00 */
.L_x_171:
[----:B--2---:R2:W3:Y:S02]  /*a010*/  SYNCS.PHASECHK.TRANS64.TRYWAIT P0, [R0+URZ+0x70], R9 ;  /* 0x00007009000075a7 */ /* 0x0044e400080011ff */
[----:B---3--:R-:W-:Y:S05]  /*a020*/  @!P0 NANOSLEEP.SYNCS 0x989680 ;  /* 0x009896800000895d */ /* 0x008fea0003900000 */
[----:B------:R-:W3:Y:S02]  /*a030*/  @!P0 SYNCS.PHASECHK.TRANS64 P0, [R0+URZ+0x70], R9 ;  /* 0x00007009000085a7 */ /* 0x000ee400080010ff */
[----:B---3--:R-:W-:Y:S05]  /*a040*/  @!P0 BRA `(.L_x_171) ;  /* 0xfffffffc00f08947 */ /* 0x008fea000383ffff */
[----:B------:R-:W-:Y:S05]  /*a050*/  BRA `(.L_x_172) ;  /* 0xffffffac00687947 */ /* 0x000fea000383ffff */
.L_x_84:
[----:B------:R-:W-:Y:S07]  /*a060*/  MOV R0, UR21 ;  /* 0x0000001500007c02 */ /* 0x000fee0008000f00 */
.L_x_173:
[----:B--2---:R2:W3:Y:S02]  /*a070*/  SYNCS.PHASECHK.TRANS64.TRYWAIT P0, [R0+URZ+0x78], R9 ;  /* 0x00007809000075a7 */ /* 0x0044e400080011ff */
[----:B---3--:R-:W-:Y:S05]  /*a080*/  @!P0 NANOSLEEP.SYNCS 0x989680 ;  /* 0x009896800000895d */ /* 0x008fea0003900000 */
[----:B------:R-:W3:Y:S02]  /*a090*/  @!P0 SYNCS.PHASECHK.TRANS64 P0, [R0+URZ+0x78], R9 ;  /* 0x00007809000085a7 */ /* 0x000ee400080010ff */
[----:B---3--:R-:W-:Y:S05]  /*a0a0*/  @!P0 BRA `(.L_x_173) ;  /* 0xfffffffc00f08947 */ /* 0x008fea000383ffff */
[----:B------:R-:W-:Y:S05]  /*a0b0*/  BRA `(.L_x_174) ;  /* 0xffffffac00a87947 */ /* 0x000fea000383ffff */
.L_x_86:
[----:B------:R-:W-:-:S07]  /*a0c0*/  MOV R0, UR21 ;  /* 0x0000001500007c02 */ /* 0x000fce0008000f00 */
.L_x_175:
[----:B---3--:R3:W4:Y:S02]  /*a0d0*/  SYNCS.PHASECHK.TRANS64.TRYWAIT P0, [R0+URZ+0x60], R3 ;  /* 0x00006003000075a7 */ /* 0x00872400080011ff */
[----:B----4-:R-:W-:Y:S05]  /*a0e0*/  @!P0 NANOSLEEP.SYNCS 0x989680 ;  /* 0x009896800000895d */ /* 0x010fea0003900000 */
[----:B------:R-:W4:Y:S02]  /*a0f0*/  @!P0 SYNCS.PHASECHK.TRANS64 P0, [R0+URZ+0x60], R3 ;  /* 0x00006003000085a7 */ /* 0x000f2400080010ff */
[----:B----4-:R-:W-:Y:S05]  /*a100*/  @!P0 BRA `(.L_x_175) ;  /* 0xfffffffc00f08947 */ /* 0x010fea000383ffff */
[----:B------:R-:W-:Y:S05]  /*a110*/  BRA `(.L_x_176) ;  /* 0xffffffb000207947 */ /* 0x000fea000383ffff */
.L_x_87:
[----:B---3--:R-:W-:-:S07]  /*a120*/  MOV R0, UR21 ;  /* 0x0000001500007c02 */ /* 0x008fce0008000f00 */
.L_x_177:
[----:B---3--:R3:W4:Y:S02]  /*a130*/  SYNCS.PHASECHK.TRANS64.TRYWAIT P0, [R0+URZ+0x68], R3 ;  /* 0x00006803000075a7 */ /* 0x00872400080011ff */
[----:B----4-:R-:W-:Y:S05]  /*a140*/  @!P0 NANOSLEEP.SYNCS 0x989680 ;  /* 0x009896800000895d */ /* 0x010fea0003900000 */
[----:B------:R-:W4:Y:S02]  /*a150*/  @!P0 SYNCS.PHASECHK.TRANS64 P0, [R0+URZ+0x68], R3 ;  /* 0x00006803000085a7 */ /* 0x000f2400080010ff */
[----:B----4-:R-:W-:Y:S05]  /*a160*/  @!P0 BRA `(.L_x_177) ;  /* 0xfffffffc00f08947 */ /* 0x010fea000383ffff */
[----:B------:R-:W-:Y:S05]  /*a170*/  BRA `(.L_x_178) ;  /* 0xffffffb000107947 */ /* 0x000fea000383ffff */
.L_x_88:
[----:B---3--:R-:W-:-:S07]  /*a180*/  MOV R0, UR21 ;  /* 0x0000001500007c02 */ /* 0x008fce0008000f00 */
.L_x_179:
[----:B---3--:R3:W4:Y:S02]  /*a190*/  SYNCS.PHASECHK.TRANS64.TRYWAIT P0, [R0+URZ+0x70], R3 ;  /* 0x00007003000075a7 */ /* 0x00872400080011ff */
[----:B----4-:R-:W-:Y:S05]  /*a1a0*/  @!P0 NANOSLEEP.SYNCS 0x989680 ;  /* 0x009896800000895d */ /* 0x010fea0003900000 */
[----:B------:R-:W4:Y:S02]  /*a1b0*/  @!P0 SYNCS.PHASECHK.TRANS64 P0, [R0+URZ+0x70], R3 ;  /* 0x00007003000085a7 */ /* 0x000f2400080010ff */
[----:B----4-:R-:W-:Y:S05]  /*a1c0*/  @!P0 BRA `(.L_x_179) ;  /* 0xfffffffc00f08947 */ /* 0x010fea000383ffff */
[----:B------:R-:W-:Y:S05]  /*a1d0*/  BRA `(.L_x_180) ;  /* 0xffffffb000007947 */ /* 0x000fea000383ffff */
.L_x_90:
[----:B--2---:R2:W3:Y:S02]  /*a1e0*/  SYNCS.PHASECHK.TRANS64.TRYWAIT P0, [R3+URZ+0x90], R0 ;  /* 0x00009000030075a7 */ /* 0x0044e400080011ff */
[----:B---3--:R-:W-:Y:S05]  /*a1f0*/  @!P0 NANOSLEEP.SYNCS 0x989680 ;  /* 0x009896800000895d */ /* 0x008fea0003900000 */
[----:B------:R-:W3:Y:S02]  /*a200*/  @!P0 SYNCS.PHASECHK.TRANS64 P0, [R3+URZ+0x90], R0 ;  /* 0x00009000030085a7 */ /* 0x000ee400080010ff */
[----:B---3--:R-:W-:Y:S05]  /*a210*/  @!P0 BRA `(.L_x_90) ;  /* 0xfffffffc00f08947 */ /* 0x008fea000383ffff */
[----:B------:R-:W-:Y:S05]  /*a220*/  BRA `(.L_x_181) ;  /* 0xffffffb000d47947 */ /* 0x000fea000383ffff */
.L_x_101:
[----:B-1----:R-:W-:Y:S04]  /*a230*/  MOV R0, UR44 ;  /* 0x0000002c00007c02 */ /* 0x002fe80008000f00 */
[----:B------:R1:W2:Y:S03]  /*a240*/  SYNCS.PHASECHK.TRANS64.TRYWAIT P0, [R0+URZ+0x40], R3 ;  /* 0x00004003000075a7 */ /* 0x0002a600080011ff */
[----:B--2---:R-:W-:Y:S05]  /*a250*/  @!P0 NANOSLEEP.SYNCS 0x989680 ;  /* 0x009896800000895d */ /* 0x004fea0003900000 */
[----:B------:R-:W2:Y:S02]  /*a260*/  @!P0 SYNCS.PHASECHK.TRANS64 P0, [R0+URZ+0x40], R3 ;  /* 0x00004003000085a7 */ /* 0x000ea400080010ff */
[----:B--2---:R-:W-:Y:S05]  /*a270*/  @!P0 BRA `(.L_x_101) ;  /* 0xfffffffc00ec8947 */ /* 0x004fea000383ffff */
[----:B------:R-:W-:Y:S05]  /*a280*/  BRA `(.L_x_100) ;  /* 0xffffffc000587947 */ /* 0x000fea000383ffff */
.L_x_103:
[----:B-1----:R1:W3:Y:S02]  /*a290*/  SYNCS.PHASECHK.TRANS64.TRYWAIT P1, [R101+URZ+0xb0], R2 ;  /* 0x0000b002650075a7 */ /* 0x0022e400080211ff */
[----:B---3--:R-:W-:Y:S05]  /*a2a0*/  @!P1 NANOSLEEP.SYNCS 0x989680 ;  /* 0x009896800000995d */ /* 0x008fea0003900000 */
[----:B------:R-:W3:Y:S02]  /*a2b0*/  @!P1 SYNCS.PHASECHK.TRANS64 P1, [R101+URZ+0xb0], R2 ;  /* 0x0000b002650095a7 */ /* 0x000ee400080210ff */
[----:B---3--:R-:W-:Y:S05]  /*a2c0*/  @!P1 BRA `(.L_x_103) ;  /* 0xfffffffc00f09947 */ /* 0x008fea000383ffff */
[----:B------:R-:W-:Y:S05]  /*a2d0*/  BRA `(.L_x_102) ;  /* 0xffffffc000847947 */ /* 0x000fea000383ffff */
.L_x_112:
[----:B--2---:R2:W3:Y:S02]  /*a2e0*/  SYNCS.PHASECHK.TRANS64.TRYWAIT P0, [R3+URZ+0x40], R0 ;  /* 0x00004000030075a7 */ /* 0x0044e400080011ff */
[----:B---3--:R-:W-:Y:S05]  /*a2f0*/  @!P0 NANOSLEEP.SYNCS 0x989680 ;  /* 0x009896800000895d */ /* 0x008fea0003900000 */
[----:B------:R-:W3:Y:S02]  /*a300*/  @!P0 SYNCS.PHASECHK.TRANS64 P0, [R3+URZ+0x40], R0 ;  /* 0x00004000030085a7 */ /* 0x000ee400080010ff */
[----:B---3--:R-:W-:Y:S05]  /*a310*/  @!P0 BRA `(.L_x_112) ;  /* 0xfffffffc00f08947 */ /* 0x008fea000383ffff */
[----:B------:R-:W-:Y:S05]  /*a320*/  BRA `(.L_x_111) ;  /* 0xffffffcc00687947 */ /* 0x000fea000383ffff */
.L_x_120:
[----:B-1----:R1:W3:Y:S02]  /*a330*/  SYNCS.PHASECHK.TRANS64.TRYWAIT P0, [R109+URZ+0x40], R4 ;  /* 0x000040046d0075a7 */ /* 0x0022e400080011ff */
[----:B---3--:R-:W-:Y:S05]  /*a340*/  @!P0 NANOSLEEP.SYNCS 0x989680 ;  /* 0x009896800000895d */ /* 0x008fea0003900000 */
[----:B------:R-:W3:Y:S02]  /*a350*/  @!P0 SYNCS.PHASECHK.TRANS64 P0, [R109+URZ+0x40], R4 ;  /* 0x000040046d0085a7 */ /* 0x000ee400080010ff */
[----:B---3--:R-:W-:Y:S05]  /*a360*/  @!P0 BRA `(.L_x_120) ;  /* 0xfffffffc00f08947 */ /* 0x008fea000383ffff */
[----:B------:R-:W-:Y:S05]  /*a370*/  BRA `(.L_x_119) ;  /* 0xffffffd8006c7947 */ /* 0x000fea000383ffff */
.L_x_128:
[----:B-1----:R1:W3:Y:S02]  /*a380*/  SYNCS.PHASECHK.TRANS64.TRYWAIT P0, [R110+URZ+0x40], R3 ;  /* 0x000040036e0075a7 */ /* 0x0022e400080011ff */
[----:B---3--:R-:W-:Y:S05]  /*a390*/  @!P0 NANOSLEEP.SYNCS 0x989680 ;  /* 0x009896800000895d */ /* 0x008fea0003900000 */
[----:B------:R-:W3:Y:S02]  /*a3a0*/  @!P0 SYNCS.PHASECHK.TRANS64 P0, [R110+URZ+0x40], R3 ;  /* 0x000040036e0085a7 */ /* 0x000ee400080010ff */
[----:B---3--:R-:W-:Y:S05]  /*a3b0*/  @!P0 BRA `(.L_x_128) ;  /* 0xfffffffc00f08947 */ /* 0x008fea000383ffff */
[----:B------:R-:W-:Y:S05]  /*a3c0*/  BRA `(.L_x_127) ;  /* 0xffffffe4006c7947 */ /* 0x000fea000383ffff */
        .weak           $__internal_0_$__cuda_sm10x_tcgen05_guardrail_trap_col_being_dealloced_not_returned_by_alloc
        .type           $__internal_0_$__cuda_sm10x_tcgen05_guardrail_trap_col_being_dealloced_not_returned_by_alloc,@function
        .size           $__internal_0_$__cuda_sm10x_tcgen05_guardrail_trap_col_being_dealloced_not_returned_by_alloc,($__internal_1_$__cuda_sm10x_tcgen05_guardrail_trap_phase_invalid_during_alloc - $__internal_0_$__cuda_sm10x_tcgen05_guardrail_trap_col_being_dealloced_not_returned_by_alloc)
$__internal_0_$__cuda_sm10x_tcgen05_guardrail_trap_col_being_dealloced_not_returned_by_alloc:
[----:B------:R-:W-:Y:S05]  /*a3d0*/  BPT.TRAP 0x1 ;  /* 0x000000040000795c */ /* 0x000fea0000300000 */
[----:B------:R-:W-:-:S04]  /*a3e0*/  HFMA2 R3, -RZ, RZ, 0, 0 ;  /* 0x00000000ff037431 */ /* 0x000fc800000001ff */
[----:B------:R-:W-:Y:S05]  /*a3f0*/  RET.REL.NODEC R2 `(_ZN7cutlass13device_kernelINS_4gemm6kernel13GemmUniversalIN4cute5tupleIJiiiiEEENS1_10collective13CollectiveMmaINS1_35MainloopSm100TmaUmmaWarpSpecializedILi4ELi2ELi4ENS5_IJNS4_1CILi2EEENSA_ILi4EEENSA_ILi1EEEEEEEENS5_IJNSA_ILi64EEENSA_ILi256EEESG_EEENS_10bfloat16_tENS5_IJlSD_lEEESJ_SK_NS4_8TiledMMAINS4_8MMA_AtomIJNS4_20SM100_MMA_F16BF16_SSISJ_SJ_fLi64ELi256ELNS4_4UMMA5MajorE0ELSP_0ELNSO_7ScaleInE0ELSQ_0EEEEEENS4_6LayoutINS5_IJSD_SD_SD_EEENS5_IJNSA_ILi0EEESV_SV_EEEEENS5_IJNS4_10UnderscoreESY_SY_EEEEENS4_23SM90_TMA_LOAD_MULTICASTENS4_14ComposedLayoutINS4_7SwizzleILi3ELi4ELi3EEENS4_18smem_ptr_flag_bitsILi16EEENST_INS5_IJNSA_ILi8EEESG_EEENS5_IJSG_SD_EEEEEEEvNS4_8identityES11_S1B_vS1C_EENS_8epilogue10collective18CollectiveEpilogueINS1E_23Sm100TmaWarpSpecializedILi4ELi2ELi32ELb1ELb0EEEJSI_NS5_IJNST_ISG_SD_EES1J_EEESJ_SK_SJ_SK_NS1E_6fusion15FusionCallbacksIS1I_NS1L_17LinearCombinationISJ_fSJ_fLNS_15FloatRoundStyleE2EEESI_S1K_JEEENS4_5SM1004TMEM4LOAD26SM100_TMEM_LOAD_16dp256b8xENS4_13SM90_TMA_LOADES1B_NS4_17SM75_U32x4_LDSM_NENS4_14SM90_TMA_STOREES1B_NS4_17SM90_U32x4_STSM_NENS4_39AutoVectorizingCopyWithAssumedAlignmentILi128EEEEEEvvEEEEvNT_6ParamsE) ;  /* 0xffffff5c02007950 */ /* 0x000fea0003c3ffff */
        .weak           $__internal_1_$__cuda_sm10x_tcgen05_guardrail_trap_phase_invalid_during_alloc
        .type           $__internal_1_$__cuda_sm10x_tcgen05_guardrail_trap_phase_invalid_during_alloc,@function
        .size           $__internal_1_$__cuda_sm10x_tcgen05_guardrail_trap_phase_invalid_during_alloc,($__internal_2_$__cuda_sm10x_tcgen05_guardrail_trap_unallocated_columns_being_dealloced - $__internal_1_$__cuda_sm10x_tcgen05_guardrail_trap_phase_invalid_during_alloc)
$__internal_1_$__cuda_sm10x_tcgen05_guardrail_trap_phase_invalid_during_alloc:
[----:B------:R-:W-:Y:S05]  /*a400*/  BPT.TRAP 0x1 ;  /* 0x000000040000795c */ /* 0x000fea0000300000 */
[----:B------:R-:W-:-:S04]  /*a410*/  MOV R5, 0x0 ;  /* 0x0000000000057802 */ /* 0x000fc80000000f00 */
[----:B------:R-:W-:Y:S05]  /*a420*/  RET.REL.NODEC R4 `(_ZN7cutlass13device_kernelINS_4gemm6kernel13GemmUniversalIN4cute5tupleIJiiiiEEENS1_10collective13CollectiveMmaINS1_35MainloopSm100TmaUmmaWarpSpecializedILi4ELi2ELi4ENS5_IJNS4_1CILi2EEENSA_ILi4EEENSA_ILi1EEEEEEEENS5_IJNSA_ILi64EEENSA_ILi256EEESG_EEENS_10bfloat16_tENS5_IJlSD_lEEESJ_SK_NS4_8TiledMMAINS4_8MMA_AtomIJNS4_20SM100_MMA_F16BF16_SSISJ_SJ_fLi64ELi256ELNS4_4UMMA5MajorE0ELSP_0ELNSO_7ScaleInE0ELSQ_0EEEEEENS4_6LayoutINS5_IJSD_SD_SD_EEENS5_IJNSA_ILi0EEESV_SV_EEEEENS5_IJNS4_10UnderscoreESY_SY_EEEEENS4_23SM90_TMA_LOAD_MULTICASTENS4_14ComposedLayoutINS4_7SwizzleILi3ELi4ELi3EEENS4_18smem_ptr_flag_bitsILi16EEENST_INS5_IJNSA_ILi8EEESG_EEENS5_IJSG_SD_EEEEEEEvNS4_8identityES11_S1B_vS1C_EENS_8epilogue10collective18CollectiveEpilogueINS1E_23Sm100TmaWarpSpecializedILi4ELi2ELi32ELb1ELb0EEEJSI_NS5_IJNST_ISG_SD_EES1J_EEESJ_SK_SJ_SK_NS1E_6fusion15FusionCallbacksIS1I_NS1L_17LinearCombinationISJ_fSJ_fLNS_15FloatRoundStyleE2EEESI_S1K_JEEENS4_5SM1004TMEM4LOAD26SM100_TMEM_LOAD_16dp256b8xENS4_13SM90_TMA_LOADES1B_NS4_17SM75_U32x4_LDSM_NENS4_14SM90_TMA_STOREES1B_NS4_17SM90_U32x4_STSM_NENS4_39AutoVectorizingCopyWithAssumedAlignmentILi128EEEEEEvvEEEEvNT_6ParamsE) ;  /* 0xffffff5804f47950 */ /* 0x000fea0003c3ffff */
        .weak           $__internal_2_$__cuda_sm10x_tcgen05_guardrail_trap_unallocated_columns_being_dealloced
        .type           $__internal_2_$__cuda_sm10x_tcgen05_guardrail_trap_unallocated_columns_being_dealloced,@function
        .size           $__internal_2_$__cuda_sm10x_tcgen05_guardrail_trap_unallocated_columns_being_dealloced,(.L_x_183 - $__internal_2_$__cuda_sm10x_tcgen05_guardrail_trap_unallocated_columns_being_dealloced)
$__internal_2_$__cuda_sm10x_tcgen05_guardrail_trap_unallocated_columns_being_dealloced:
[----:B------:R-:W-:Y:S05]  /*a430*/  BPT.TRAP 0x1 ;  /* 0x000000040000795c */ /* 0x000fea0000300000 */
[----:B------:R-:W-:-:S04]  /*a440*/  HFMA2 R3, -RZ, RZ, 0, 0 ;  /* 0x00000000ff037431 */ /* 0x000fc800000001ff */
[----:B------:R-:W-:Y:S05]  /*a450*/  RET.REL.NODEC R2 `(_ZN7cutlass13device_kernelINS_4gemm6kernel13GemmUniversalIN4cute5tupleIJiiiiEEENS1_10collective13CollectiveMmaINS1_35MainloopSm100TmaUmmaWarpSpecializedILi4ELi2ELi4ENS5_IJNS4_1CILi2EEENSA_ILi4EEENSA_ILi1EEEEEEEENS5_IJNSA_ILi64EEENSA_ILi256EEESG_EEENS_10bfloat16_tENS5_IJlSD_lEEESJ_SK_NS4_8TiledMMAINS4_8MMA_AtomIJNS4_20SM100_MMA_F16BF16_SSISJ_SJ_fLi64ELi256ELNS4_4UMMA5MajorE0ELSP_0ELNSO_7ScaleInE0ELSQ_0EEEEEENS4_6LayoutINS5_IJSD_SD_SD_EEENS5_IJNSA_ILi0EEESV_SV_EEEEENS5_IJNS4_10UnderscoreESY_SY_EEEEENS4_23SM90_TMA_LOAD_MULTICASTENS4_14ComposedLayoutINS4_7SwizzleILi3ELi4ELi3EEENS4_18smem_ptr_flag_bitsILi16EEENST_INS5_IJNSA_ILi8EEESG_EEENS5_IJSG_SD_EEEEEEEvNS4_8identityES11_S1B_vS1C_EENS_8epilogue10collective18CollectiveEpilogueINS1E_23Sm100TmaWarpSpecializedILi4ELi2ELi32ELb1ELb0EEEJSI_NS5_IJNST_ISG_SD_EES1J_EEESJ_SK_SJ_SK_NS1E_6fusion15FusionCallbacksIS1I_NS1L_17LinearCombinationISJ_fSJ_fLNS_15FloatRoundStyleE2EEESI_S1K_JEEENS4_5SM1004TMEM4LOAD26SM100_TMEM_LOAD_16dp256b8xENS4_13SM90_TMA_LOADES1B_NS4_17SM75_U32x4_LDSM_NENS4_14SM90_TMA_STOREES1B_NS4_17SM90_U32x4_STSM_NENS4_39AutoVectorizingCopyWithAssumedAlignmentILi128EEEEEEvvEEEEvNT_6ParamsE) ;  /* 0xffffff5802e87950 */ /* 0x000fea0003c3ffff */
.L_x_182:
[----:B------:R-:W-:-:S00]  /*a460*/  BRA `(.L_x_182) ;  /* 0xfffffffc00fc7947 */ /* 0x000fc0000383ffff */
[----:B------:R-:W-:-:S00]  /*a470*/  NOP ;  /* 0x0000000000007918 */ /* 0x000fc00000000000 */
        /* <DEDUP_REMOVED lines=8> */
.L_x_183:


//--------------------- .nv.global.init           --------------------------
	.section	.nv.global.init,"aw",@progbits
.nv.global.init:
	.type		$str$27,@object
	.size		$str$27,($str$28 - $str$27)
$str$27:
        /*0000*/ 	.byte	0x28, 0x61, 0x64, 0x64, 0x72, 0x65, 0x73, 0x73, 0x20, 0x26, 0x20, 0x6d, 0x61, 0x73, 0x6b, 0x29
        /*0010*/ 	.byte	0x20, 0x3d, 0x3d, 0x20, 0x30, 0x00
	.type		$str$28,@object
	.size		$str$28,($str$26 - $str$28)
$str$28:
        /*0016*/ 	.byte	0x2f, 0x74, 0x6d, 0x70, 0x2f, 0x63, 0x75, 0x74, 0x6c, 0x61, 0x73, 0x73, 0x5f, 0x73, 0x77, 0x65
        /*0026*/ 	.byte	0x65, 0x70, 0x5f, 0x73, 0x72, 0x63, 0x2f, 0x69, 0x6e, 0x63, 0x6c, 0x75, 0x64, 0x65, 0x2f, 0x63
        /*0036*/ 	.byte	0x75, 0x74, 0x65, 0x2f, 0x70, 0x6f, 0x69, 0x6e, 0x74, 0x65, 0x72, 0x5f, 0x66, 0x6c, 0x61, 0x67
        /*0046*/ 	.byte	0x67, 0x65, 0x64, 0x2e, 0x68, 0x70, 0x70, 0x00
	.type		$str$26,@object
	.size		$str$26,($str$25 - $str$26)
$str$26:
        /*004e*/ 	.byte	0x2f, 0x74, 0x6d, 0x70, 0x2f, 0x63, 0x75, 0x74, 0x6c, 0x61, 0x73, 0x73, 0x5f, 0x73, 0x77, 0x65
        /*005e*/ 	.byte	0x65, 0x70, 0x5f, 0x73, 0x72, 0x63, 0x2f, 0x69, 0x6e, 0x63, 0x6c, 0x75, 0x64, 0x65, 0x2f, 0x63
        /*006e*/ 	.byte	0x75, 0x74, 0x65, 0x2f, 0x61, 0x74, 0x6f, 0x6d, 0x2f, 0x63, 0x6f, 0x70, 0x79, 0x5f, 0x74, 0x72
        /*007e*/ 	.byte	0x61, 0x69, 0x74, 0x73, 0x5f, 0x73, 0x6d, 0x31, 0x30, 0x30, 0x2e, 0x68, 0x70, 0x70, 0x00
	.type		$str$25,@object
	.size		$str$25,(__unnamed_1 - $str$25)
$str$25:
        /*008d*/ 	.byte	0x28, 0x28, 0x75, 0x69, 0x6e, 0x74, 0x33, 0x32, 0x5f, 0x74, 0x28, 0x74, 0x68, 0x72, 0x65, 0x61
        /*009d*/ 	.byte	0x64, 0x49, 0x64, 0x78, 0x2e, 0x78, 0x29, 0x20, 0x2f, 0x20, 0x33, 0x32, 0x29, 0x20, 0x25, 0x20
        /*00ad*/ 	.byte	0x34, 0x29, 0x20, 0x3d, 0x3d, 0x20, 0x28, 0x28, 0x28, 0x74, 0x6d, 0x65, 0x6d, 0x5f, 0x61, 0x64
        /*00bd*/ 	.byte	0x64, 0x72, 0x20, 0x3e, 0x3e, 0x20, 0x31, 0x36, 0x29, 0x20, 0x2f, 0x20, 0x33, 0x32, 0x29, 0x20
        /*00cd*/ 	.byte	0x25, 0x20, 0x34, 0x29, 0x00
	.type		__unnamed_1,@object
	.size		__unnamed_1,(__unnamed_2 - __unnamed_1)
__unnamed_1:
        /*00d2*/ 	.byte	0x61, 0x75, 0x74, 0x6f, 0x20, 0x63, 0x75, 0x74, 0x65, 0x3a, 0x3a, 0x61, 0x73, 0x5f, 0x70, 0x6f
        /* <DEDUP_REMOVED lines=24> */
        /*0262*/ 	.byte	0x30, 0x39, 0x36, 0x3e, 0x3e, 0x3e, 0x3e, 0x5d, 0x00
	.type		__unnamed_2,@object
	.size		__unnamed_2,(.L_2 - __unnamed_2)
__unnamed_2:
        /* <DEDUP_REMOVED lines=46> */
        /*054b*/ 	.byte	0x75, 0x74, 0x65, 0x3a, 0x3a, 0x43, 0x3c, 0x30, 0x3e, 0x3e, 0x3e, 0x3e, 0x5d, 0x00
.L_2:


//--------------------- .nv.shared._ZN7cutlass13device_kernelINS_4gemm6kernel13GemmUniversalIN4cute5tupleIJiiiiEEENS1_10collective13CollectiveMmaINS1_35MainloopSm100TmaUmmaWarpSpecializedILi4ELi2ELi4ENS5_IJNS4_1CILi2EEENSA_ILi4EEENSA_ILi1EEEEEEEENS5_IJNSA_ILi64EEENSA_ILi256EEESG_EEENS_10bfloat16_tENS5_IJlSD_lEEESJ_SK_NS4_8TiledMMAINS4_8MMA_AtomIJNS4_20SM100_MMA_F16BF16_SSISJ_SJ_fLi64ELi256ELNS4_4UMMA5MajorE0ELSP_0ELNSO_7ScaleInE0ELSQ_0EEEEEENS4_6LayoutINS5_IJSD_SD_SD_EEENS5_IJNSA_ILi0EEESV_SV_EEEEENS5_IJNS4_10UnderscoreESY_SY_EEEEENS4_23SM90_TMA_LOAD_MULTICASTENS4_14ComposedLayoutINS4_7SwizzleILi3ELi4ELi3EEENS4_18smem_ptr_flag_bitsILi16EEENST_INS5_IJNSA_ILi8EEESG_EEENS5_IJSG_SD_EEEEEEEvNS4_8identityES11_S1B_vS1C_EENS_8epilogue10collective18CollectiveEpilogueINS1E_23Sm100TmaWarpSpecializedILi4ELi2ELi32ELb1ELb0EEEJSI_NS5_IJNST_ISG_SD_EES1J_EEESJ_SK_SJ_SK_NS1E_6fusion15FusionCallbacksIS1I_NS1L_17LinearCombinationISJ_fSJ_fLNS_15FloatRoundStyleE2EEESI_S1K_JEEENS4_5SM1004TMEM4LOAD26SM100_TMEM_LOAD_16dp256b8xENS4_13SM90_TMA_LOADES1B_NS4_17SM75_U32x4_LDSM_NENS4_14SM90_TMA_STOREES1B_NS4_17SM90_U32x4_STSM_NENS4_39AutoVectorizingCopyWithAssumedAlignmentILi128EEEEEEvvEEEEvNT_6ParamsE --------------------------
	.section	.nv.shared._ZN7cutlass13device_kernelINS_4gemm6kernel13GemmUniversalIN4cute5tupleIJiiiiEEENS1_10collective13CollectiveMmaINS1_35MainloopSm100TmaUmmaWarpSpecializedILi4ELi2ELi4ENS5_IJNS4_1CILi2EEENSA_ILi4EEENSA_ILi1EEEEEEEENS5_IJNSA_ILi64EEENSA_ILi256EEESG_EEENS_10bfloat16_tENS5_IJlSD_lEEESJ_SK_NS4_8TiledMMAINS4_8MMA_AtomIJNS4_20SM100_MMA_F16BF16_SSISJ_SJ_fLi64ELi256ELNS4_4UMMA5MajorE0ELSP_0ELNSO_7ScaleInE0ELSQ_0EEEEEENS4_6LayoutINS5_IJSD_SD_SD_EEENS5_IJNSA_ILi0EEESV_SV_EEEEENS5_IJNS4_10UnderscoreESY_SY_EEEEENS4_23SM90_TMA_LOAD_MULTICASTENS4_14ComposedLayoutINS4_7SwizzleILi3ELi4ELi3EEENS4_18smem_ptr_flag_bitsILi16EEENST_INS5_IJNSA_ILi8EEESG_EEENS5_IJSG_SD_EEEEEEEvNS4_8identityES11_S1B_vS1C_EENS_8epilogue10collective18CollectiveEpilogueINS1E_23Sm100TmaWarpSpecializedILi4ELi2ELi32ELb1ELb0EEEJSI_NS5_IJNST_ISG_SD_EES1J_EEESJ_SK_SJ_SK_NS1E_6fusion15FusionCallbacksIS1I_NS1L_17LinearCombinationISJ_fSJ_fLNS_15FloatRoundStyleE2EEESI_S1K_JEEENS4_5SM1004TMEM4LOAD26SM100_TMEM_LOAD_16dp256b8xENS4_13SM90_TMA_LOADES1B_NS4_17SM75_U32x4_LDSM_NENS4_14SM90_TMA_STOREES1B_NS4_17SM90_U32x4_STSM_NENS4_39AutoVectorizingCopyWithAssumedAlignmentILi128EEEEEEvvEEEEvNT_6ParamsE,"aw",@nobits
	.sectionflags	@""
	.align	16
	.zero		1024


//--------------------- .nv.shared.reserved.0     --------------------------
	.section	.nv.shared.reserved.0,"aw",@nobits
	.weak		__nv_reservedSMEM_offset_0_alias
	.size		__nv_reservedSMEM_offset_0_alias, 0, 64
	.other		__nv_reservedSMEM_offset_0_alias,@"STO_CUDA_RESERVED_SHARED STV_DEFAULT"
__nv_reservedSMEM_offset_0_alias:
	.zero		0
.nv.shared.reserved.0:
	.zero		64
	.weak		__nv_reservedSMEM_tcgen05_partition
	.type		__nv_reservedSMEM_tcgen05_partition,@object
	.size		__nv_reservedSMEM_tcgen05_partition,(.L_0 - __nv_reservedSMEM_tcgen05_partition)
__nv_reservedSMEM_tcgen05_partition:
	.zero		32
.L_0:


//--------------------- .nv.global                --------------------------
	.section	.nv.global,"aw",@nobits
.nv.global:
	.type		_ZN40_INTERNAL_24570252_4_k_cu_dd77c618_233414cute1_E,@object
	.size		_ZN40_INTERNAL_24570252_4_k_cu_dd77c618_233414cute1_E,(_ZN40_INTERNAL_24570252_4_k_cu_dd77c618_233414cuda3std3__45__cpo6cbeginE - _ZN40_INTERNAL_24570252_4_k_cu_dd77c618_233414cute1_E)
_ZN40_INTERNAL_24570252_4_k_cu_dd77c618_233414cute1_E:
	.zero		1
	.type		_ZN40_INTERNAL_24570252_4_k_cu_dd77c618_233414cuda3std3__45__cpo6cbeginE,@object
	.size		_ZN40_INTERNAL_24570252_4_k_cu_dd77c618_233414cuda3std3__45__cpo6cbeginE,(_ZN40_INTERNAL_24570252_4_k_cu_dd77c618_233414cuda3std3__48in_placeE - _ZN40_INTERNAL_24570252_4_k_cu_dd77c618_233414cuda3std3__45__cpo6cbeginE)
_ZN40_INTERNAL_24570252_4_k_cu_dd77c618_233414cuda3std3__45__cpo6cbeginE:
	.zero		1
	.type		_ZN40_INTERNAL_24570252_4_k_cu_dd77c618_233414cuda3std3__48in_placeE,@object
	.size		_ZN40_INTERNAL_24570252_4_k_cu_dd77c618_233414cuda3std3__48in_placeE,(_ZN40_INTERNAL_24570252_4_k_cu_dd77c618_233414cuda3std6ranges3__45__cpo9iter_moveE - _ZN40_INTERNAL_24570252_4_k_cu_dd77c618_233414cuda3std3__48in_placeE)
_ZN40_INTERNAL_24570252_4_k_cu_dd77c618_233414cuda3std3__48in_placeE:
	.zero		1
	.type		_ZN40_INTERNAL_24570252_4_k_cu_dd77c618_233414cuda3std6ranges3__45__cpo9iter_moveE,@object
	.size		_ZN40_INTERNAL_24570252_4_k_cu_dd77c618_233414cuda3std6ranges3__45__cpo9iter_moveE,(_ZN40_INTERNAL_24570252_4_k_cu_dd77c618_233414cuda3std3__45__cpo5beginE - _ZN40_INTERNAL_24570252_4_k_cu_dd77c618_233414cuda3std6ranges3__45__cpo9iter_moveE)
_ZN40_INTERNAL_24570252_4_k_cu_dd77c618_233414cuda3std6ranges3__45__cpo9iter_moveE:
	.zero		1
	.type		_ZN40_INTERNAL_24570252_4_k_cu_dd77c618_233414cuda3std3__45__cpo5beginE,@object
	.size		_ZN40_INTERNAL_24570252_4_k_cu_dd77c618_233414cuda3std3__45__cpo5beginE,(_ZN40_INTERNAL_24570252_4_k_cu_dd77c618_233414cuda3std3__442_GLOBAL__N__24570252_4_k_cu_dd77c618_233416ignoreE - _ZN40_INTERNAL_24570252_4_k_cu_dd77c618_233414cuda3std3__45__cpo5beginE)
_ZN40_INTERNAL_24570252_4_k_cu_dd77c618_233414cuda3std3__45__cpo5beginE:
	.zero		1
	.type		_ZN40_INTERNAL_24570252_4_k_cu_dd77c618_233414cuda3std3__442_GLOBAL__N__24570252_4_k_cu_dd77c618_233416ignoreE,@object
	.size		_ZN40_INTERNAL_24570252_4_k_cu_dd77c618_233414cuda3std3__442_GLOBAL__N__24570252_4_k_cu_dd77c618_233416ignoreE,(_ZN40_INTERNAL_24570252_4_k_cu_dd77c618_233414cute7productE - _ZN40_INTERNAL_24570252_4_k_cu_dd77c618_233414cuda3std3__442_GLOBAL__N__24570252_4_k_cu_dd77c618_233416ignoreE)
_ZN40_INTERNAL_24570252_4_k_cu_dd77c618_233414cuda3std3__442_GLOBAL__N__24570252_4_k_cu_dd77c618_233416ignoreE:
	.zero		1
	.type		_ZN40_INTERNAL_24570252_4_k_cu_dd77c618_233414cute7productE,@object
	.size		_ZN40_INTERNAL_24570252_4_k_cu_dd77c618_233414cute7productE,(_ZN40_INTERNAL_24570252_4_k_cu_dd77c618_233414cuda3std3__45__cpo3endE - _ZN40_INTERNAL_24570252_4_k_cu_dd77c618_233414cute7productE)
_ZN40_INTERNAL_24570252_4_k_cu_dd77c618_233414cute7productE:
	.zero		1
	.type		_ZN40_INTERNAL_24570252_4_k_cu_dd77c618_233414cuda3std3__45__cpo3endE,@object
	.size		_ZN40_INTERNAL_24570252_4_k_cu_dd77c618_233414cuda3std3__45__cpo3endE,(_ZN40_INTERNAL_24570252_4_k_cu_dd77c618_233414cuda3std3__419piecewise_constructE - _ZN40_INTERNAL_24570252_4_k_cu_dd77c618_233414cuda3std3__45__cpo3endE)
_ZN40_INTERNAL_24570252_4_k_cu_dd77c618_233414cuda3std3__45__cpo3endE:
	.zero		1
	.type		_ZN40_INTERNAL_24570252_4_k_cu_dd77c618_233414cuda3std3__419piecewise_constructE,@object
	.size		_ZN40_INTERNAL_24570252_4_k_cu_dd77c618_233414cuda3std3__419piecewise_constructE,(_ZN40_INTERNAL_24570252_4_k_cu_dd77c618_233414cuda3std3__45__cpo4cendE - _ZN40_INTERNAL_24570252_4_k_cu_dd77c618_233414cuda3std3__419piecewise_constructE)
_ZN40_INTERNAL_24570252_4_k_cu_dd77c618_233414cuda3std3__419piecewise_constructE:
	.zero		1
	.type		_ZN40_INTERNAL_24570252_4_k_cu_dd77c618_233414cuda3std3__45__cpo4cendE,@object
	.size		_ZN40_INTERNAL_24570252_4_k_cu_dd77c618_233414cuda3std3__45__cpo4cendE,(_ZN40_INTERNAL_24570252_4_k_cu_dd77c618_233414cuda3std6ranges3__45__cpo4swapE - _ZN40_INTERNAL_24570252_4_k_cu_dd77c618_233414cuda3std3__45__cpo4cendE)
_ZN40_INTERNAL_24570252_4_k_cu_dd77c618_233414cuda3std3__45__cpo4cendE:
	.zero		1
	.type		_ZN40_INTERNAL_24570252_4_k_cu_dd77c618_233414cuda3std6ranges3__45__cpo4swapE,@object
	.size		_ZN40_INTERNAL_24570252_4_k_cu_dd77c618_233414cuda3std6ranges3__45__cpo4swapE,(.L_10 - _ZN40_INTERNAL_24570252_4_k_cu_dd77c618_233414cuda3std6ranges3__45__cpo4swapE)
_ZN40_INTERNAL_24570252_4_k_cu_dd77c618_233414cuda3std6ranges3__45__cpo4swapE:
	.zero		1
.L_10:


//--------------------- .nv.constant0._ZN7cutlass13device_kernelINS_4gemm6kernel13GemmUniversalIN4cute5tupleIJiiiiEEENS1_10collective13CollectiveMmaINS1_35MainloopSm100TmaUmmaWarpSpecializedILi4ELi2ELi4ENS5_IJNS4_1CILi2EEENSA_ILi4EEENSA_ILi1EEEEEEEENS5_IJNSA_ILi64EEENSA_ILi256EEESG_EEENS_10bfloat16_tENS5_IJlSD_lEEESJ_SK_NS4_8TiledMMAINS4_8MMA_AtomIJNS4_20SM100_MMA_F16BF16_SSISJ_SJ_fLi64ELi256ELNS4_4UMMA5MajorE0ELSP_0ELNSO_7ScaleInE0ELSQ_0EEEEEENS4_6LayoutINS5_IJSD_SD_SD_EEENS5_IJNSA_ILi0EEESV_SV_EEEEENS5_IJNS4_10UnderscoreESY_SY_EEEEENS4_23SM90_TMA_LOAD_MULTICASTENS4_14ComposedLayoutINS4_7SwizzleILi3ELi4ELi3EEENS4_18smem_ptr_flag_bitsILi16EEENST_INS5_IJNSA_ILi8EEESG_EEENS5_IJSG_SD_EEEEEEEvNS4_8identityES11_S1B_vS1C_EENS_8epilogue10collective18CollectiveEpilogueINS1E_23Sm100TmaWarpSpecializedILi4ELi2ELi32ELb1ELb0EEEJSI_NS5_IJNST_ISG_SD_EES1J_EEESJ_SK_SJ_SK_NS1E_6fusion15FusionCallbacksIS1I_NS1L_17LinearCombinationISJ_fSJ_fLNS_15FloatRoundStyleE2EEESI_S1K_JEEENS4_5SM1004TMEM4LOAD26SM100_TMEM_LOAD_16dp256b8xENS4_13SM90_TMA_LOADES1B_NS4_17SM75_U32x4_LDSM_NENS4_14SM90_TMA_STOREES1B_NS4_17SM90_U32x4_STSM_NENS4_39AutoVectorizingCopyWithAssumedAlignmentILi128EEEEEEvvEEEEvNT_6ParamsE --------------------------
	.section	.nv.constant0._ZN7cutlass13device_kernelINS_4gemm6kernel13GemmUniversalIN4cute5tupleIJiiiiEEENS1_10collective13CollectiveMmaINS1_35MainloopSm100TmaUmmaWarpSpecializedILi4ELi2ELi4ENS5_IJNS4_1CILi2EEENSA_ILi4EEENSA_ILi1EEEEEEEENS5_IJNSA_ILi64EEENSA_ILi256EEESG_EEENS_10bfloat16_tENS5_IJlSD_lEEESJ_SK_NS4_8TiledMMAINS4_8MMA_AtomIJNS4_20SM100_MMA_F16BF16_SSISJ_SJ_fLi64ELi256ELNS4_4UMMA5MajorE0ELSP_0ELNSO_7ScaleInE0ELSQ_0EEEEEENS4_6LayoutINS5_IJSD_SD_SD_EEENS5_IJNSA_ILi0EEESV_SV_EEEEENS5_IJNS4_10UnderscoreESY_SY_EEEEENS4_23SM90_TMA_LOAD_MULTICASTENS4_14ComposedLayoutINS4_7SwizzleILi3ELi4ELi3EEENS4_18smem_ptr_flag_bitsILi16EEENST_INS5_IJNSA_ILi8EEESG_EEENS5_IJSG_SD_EEEEEEEvNS4_8identityES11_S1B_vS1C_EENS_8epilogue10collective18CollectiveEpilogueINS1E_23Sm100TmaWarpSpecializedILi4ELi2ELi32ELb1ELb0EEEJSI_NS5_IJNST_ISG_SD_EES1J_EEESJ_SK_SJ_SK_NS1E_6fusion15FusionCallbacksIS1I_NS1L_17LinearCombinationISJ_fSJ_fLNS_15FloatRoundStyleE2EEESI_S1K_JEEENS4_5SM1004TMEM4LOAD26SM100_TMEM_LOAD_16dp256b8xENS4_13SM90_TMA_LOADES1B_NS4_17SM75_U32x4_LDSM_NENS4_14SM90_TMA_STOREES1B_NS4_17SM90_U32x4_STSM_NENS4_39AutoVectorizingCopyWithAssumedAlignmentILi128EEEEEEvvEEEEvNT_6ParamsE,"a",@progbits
	.sectionflags	@""
	.align	4
.nv.constant0._ZN7cutlass13device_kernelINS_4gemm6kernel13GemmUniversalIN4cute5tupleIJiiiiEEENS1_10collective13CollectiveMmaINS1_35MainloopSm100TmaUmmaWarpSpecializedILi4ELi2ELi4ENS5_IJNS4_1CILi2EEENSA_ILi4EEENSA_ILi1EEEEEEEENS5_IJNSA_ILi64EEENSA_ILi256EEESG_EEENS_10bfloat16_tENS5_IJlSD_lEEESJ_SK_NS4_8TiledMMAINS4_8MMA_AtomIJNS4_20SM100_MMA_F16BF16_SSISJ_SJ_fLi64ELi256ELNS4_4UMMA5MajorE0ELSP_0ELNSO_7ScaleInE0ELSQ_0EEEEEENS4_6LayoutINS5_IJSD_SD_SD_EEENS5_IJNSA_ILi0EEESV_SV_EEEEENS5_IJNS4_10UnderscoreESY_SY_EEEEENS4_23SM90_TMA_LOAD_MULTICASTENS4_14ComposedLayoutINS4_7SwizzleILi3ELi4ELi3EEENS4_18smem_ptr_flag_bitsILi16EEENST_INS5_IJNSA_ILi8EEESG_EEENS5_IJSG_SD_EEEEEEEvNS4_8identityES11_S1B_vS1C_EENS_8epilogue10collective18CollectiveEpilogueINS1E_23Sm100TmaWarpSpecializedILi4ELi2ELi32ELb1ELb0EEEJSI_NS5_IJNST_ISG_SD_EES1J_EEESJ_SK_SJ_SK_NS1E_6fusion15FusionCallbacksIS1I_NS1L_17LinearCombinationISJ_fSJ_fLNS_15FloatRoundStyleE2EEESI_S1K_JEEENS4_5SM1004TMEM4LOAD26SM100_TMEM_LOAD_16dp256b8xENS4_13SM90_TMA_LOADES1B_NS4_17SM75_U32x4_LDSM_NENS4_14SM90_TMA_STOREES1B_NS4_17SM90_U32x4_STSM_NENS4_39AutoVectorizingCopyWithAssumedAlignmentILi128EEEEEEvvEEEEvNT_6ParamsE:
	.zero		2944


//--------------------- SYMBOLS --------------------------

	.type		.nv.reservedSmem.offset0,@object
	.size		.nv.reservedSmem.offset0,0x4
	.type		.nv.reservedSmem.cap,@object
	.size		.nv.reservedSmem.cap,0x4
	.type		__assertfail,@function
